//
// Generated by NVIDIA NVVM Compiler
//
// Compiler Build ID: CL-36424714
// Cuda compilation tools, release 13.0, V13.0.88
// Based on NVVM 20.0.0
//

.version 9.0
.target sm_100
.address_size 64

	// .globl	_Z13square_kernelPfS_i

.visible .entry _Z13square_kernelPfS_i(
	.param .u64 .ptr .align 1 _Z13square_kernelPfS_i_param_0,
	.param .u64 .ptr .align 1 _Z13square_kernelPfS_i_param_1,
	.param .u32 _Z13square_kernelPfS_i_param_2
)
{
	.reg .pred 	%p<3>;
	.reg .b32 	%r<11>;
	.reg .b32 	%f<3>;
	.reg .b64 	%rd<8>;

	ld.param.u64 	%rd3, [_Z13square_kernelPfS_i_param_0];
	ld.param.u64 	%rd4, [_Z13square_kernelPfS_i_param_1];
	ld.param.u32 	%r6, [_Z13square_kernelPfS_i_param_2];
	mov.u32 	%r7, %tid.x;
	mov.u32 	%r8, %ctaid.x;
	mov.u32 	%r1, %ntid.x;
	mad.lo.s32 	%r10, %r8, %r1, %r7;
	setp.ge.s32 	%p1, %r10, %r6;
	@%p1 bra 	$L__BB0_3;
	mov.u32 	%r9, %nctaid.x;
	mul.lo.s32 	%r3, %r9, %r1;
	cvta.to.global.u64 	%rd1, %rd3;
	cvta.to.global.u64 	%rd2, %rd4;
$L__BB0_2:
	mul.wide.s32 	%rd5, %r10, 4;
	add.s64 	%rd6, %rd1, %rd5;
	ld.global.f32 	%f1, [%rd6];
	mul.f32 	%f2, %f1, %f1;
	add.s64 	%rd7, %rd2, %rd5;
	st.global.f32 	[%rd7], %f2;
	add.s32 	%r10, %r10, %r3;
	setp.lt.s32 	%p2, %r10, %r6;
	@%p2 bra 	$L__BB0_2;
$L__BB0_3:
	ret;

}
	// .globl	_Z17find_zeros_kernelPfS_S_S_S_iif
.visible .entry _Z17find_zeros_kernelPfS_S_S_S_iif(
	.param .u64 .ptr .align 1 _Z17find_zeros_kernelPfS_S_S_S_iif_param_0,
	.param .u64 .ptr .align 1 _Z17find_zeros_kernelPfS_S_S_S_iif_param_1,
	.param .u64 .ptr .align 1 _Z17find_zeros_kernelPfS_S_S_S_iif_param_2,
	.param .u64 .ptr .align 1 _Z17find_zeros_kernelPfS_S_S_S_iif_param_3,
	.param .u64 .ptr .align 1 _Z17find_zeros_kernelPfS_S_S_S_iif_param_4,
	.param .u32 _Z17find_zeros_kernelPfS_S_S_S_iif_param_5,
	.param .u32 _Z17find_zeros_kernelPfS_S_S_S_iif_param_6,
	.param .f32 _Z17find_zeros_kernelPfS_S_S_S_iif_param_7
)
{
	.reg .pred 	%p<45>;
	.reg .b32 	%r<107>;
	.reg .b32 	%f<585>;
	.reg .b64 	%rd<64>;

	ld.param.u64 	%rd12, [_Z17find_zeros_kernelPfS_S_S_S_iif_param_0];
	ld.param.u64 	%rd13, [_Z17find_zeros_kernelPfS_S_S_S_iif_param_1];
	ld.param.u64 	%rd14, [_Z17find_zeros_kernelPfS_S_S_S_iif_param_2];
	ld.param.u64 	%rd15, [_Z17find_zeros_kernelPfS_S_S_S_iif_param_3];
	ld.param.u64 	%rd16, [_Z17find_zeros_kernelPfS_S_S_S_iif_param_4];
	ld.param.u32 	%r41, [_Z17find_zeros_kernelPfS_S_S_S_iif_param_5];
	ld.param.u32 	%r42, [_Z17find_zeros_kernelPfS_S_S_S_iif_param_6];
	ld.param.f32 	%f52, [_Z17find_zeros_kernelPfS_S_S_S_iif_param_7];
	cvta.to.global.u64 	%rd1, %rd13;
	cvta.to.global.u64 	%rd2, %rd16;
	cvta.to.global.u64 	%rd3, %rd12;
	cvta.to.global.u64 	%rd4, %rd14;
	cvta.to.global.u64 	%rd5, %rd15;
	mov.u32 	%r43, %tid.x;
	mov.u32 	%r44, %ctaid.x;
	mov.u32 	%r1, %ntid.x;
	mad.lo.s32 	%r91, %r44, %r1, %r43;
	add.s32 	%r3, %r41, -2;
	setp.ge.s32 	%p2, %r91, %r3;
	@%p2 bra 	$L__BB1_44;
	setp.lt.f32 	%p3, %f52, 0f00800000;
	mul.f32 	%f53, %f52, 0f4B000000;
	selp.f32 	%f54, %f53, %f52, %p3;
	selp.f32 	%f55, 0fC1B80000, 0f00000000, %p3;
	mov.b32 	%r45, %f54;
	add.s32 	%r46, %r45, -1059760811;
	and.b32  	%r47, %r46, -8388608;
	sub.s32 	%r48, %r45, %r47;
	mov.b32 	%f56, %r48;
	cvt.rn.f32.s32 	%f57, %r47;
	fma.rn.f32 	%f58, %f57, 0f34000000, %f55;
	add.f32 	%f59, %f56, 0fBF800000;
	fma.rn.f32 	%f60, %f59, 0fBE055027, 0f3E1039F6;
	fma.rn.f32 	%f61, %f60, %f59, 0fBDF8CDCC;
	fma.rn.f32 	%f62, %f61, %f59, 0f3E0F2955;
	fma.rn.f32 	%f63, %f62, %f59, 0fBE2AD8B9;
	fma.rn.f32 	%f64, %f63, %f59, 0f3E4CED0B;
	fma.rn.f32 	%f65, %f64, %f59, 0fBE7FFF22;
	fma.rn.f32 	%f66, %f65, %f59, 0f3EAAAA78;
	fma.rn.f32 	%f67, %f66, %f59, 0fBF000000;
	mul.f32 	%f68, %f59, %f67;
	fma.rn.f32 	%f69, %f68, %f59, %f59;
	fma.rn.f32 	%f70, %f58, 0f3F317218, %f69;
	setp.gt.u32 	%p4, %r45, 2139095039;
	fma.rn.f32 	%f71, %f54, 0f7F800000, 0f7F800000;
	selp.f32 	%f72, %f71, %f70, %p4;
	setp.eq.f32 	%p5, %f54, 0f00000000;
	mul.f32 	%f73, %f72, 0f3F000000;
	selp.f32 	%f74, 0fFF800000, %f73, %p5;
	fma.rn.f32 	%f75, %f74, 0f3BBB989D, 0f3F000000;
	cvt.sat.f32.f32 	%f76, %f75;
	mov.f32 	%f77, 0f4B400001;
	mov.f32 	%f78, 0f437C0000;
	fma.rm.f32 	%f79, %f76, %f78, %f77;
	add.f32 	%f80, %f79, 0fCB40007F;
	neg.f32 	%f81, %f80;
	fma.rn.f32 	%f82, %f74, 0f3FB8AA3B, %f81;
	fma.rn.f32 	%f83, %f74, 0f32A57060, %f82;
	mov.b32 	%r49, %f79;
	shl.b32 	%r50, %r49, 23;
	mov.b32 	%f84, %r50;
	ex2.approx.ftz.f32 	%f85, %f83;
	mul.f32 	%f86, %f85, %f84;
	fma.rn.f32 	%f87, %f85, %f84, %f86;
	setp.gt.s32 	%p6, %r42, 0;
	mul.f32 	%f88, %f87, %f87;
	setp.gt.f32 	%p7, %f88, %f52;
	and.pred  	%p1, %p6, %p7;
	setp.gt.s32 	%p8, %r41, 1;
	mov.u32 	%r51, %nctaid.x;
	mul.lo.s32 	%r4, %r51, %r1;
	@%p8 bra 	$L__BB1_2;
	bra.uni 	$L__BB1_40;
$L__BB1_2:
	add.s32 	%r59, %r41, -1;
	add.s32 	%r60, %r41, 7;
	and.b32  	%r61, %r60, 7;
	add.s32 	%r5, %r61, -1;
	add.s32 	%r62, %r41, 3;
	and.b32  	%r63, %r62, 3;
	add.s32 	%r6, %r63, -1;
	and.b32  	%r7, %r59, 7;
	and.b32  	%r8, %r59, -8;
	and.b32  	%r9, %r60, 3;
	and.b32  	%r10, %r62, 1;
	neg.s32 	%r11, %r8;
	add.s64 	%rd6, %rd3, 16;
$L__BB1_3:
	mul.wide.s32 	%rd23, %r91, 4;
	add.s64 	%rd24, %rd5, %rd23;
	ld.global.f32 	%f558, [%rd24+4];
	@%p1 bra 	$L__BB1_5;
$L__BB1_4:
	mul.wide.s32 	%rd60, %r91, 4;
	add.s64 	%rd61, %rd4, %rd60;
	st.global.f32 	[%rd61+4], %f558;
	add.s32 	%r91, %r91, %r4;
	setp.lt.s32 	%p44, %r91, %r3;
	@%p44 bra 	$L__BB1_3;
	bra.uni 	$L__BB1_44;
$L__BB1_5:
	add.s64 	%rd26, %rd3, %rd23;
	ld.global.f32 	%f3, [%rd26+4];
	ld.global.f32 	%f4, [%rd26];
	ld.global.f32 	%f5, [%rd2];
	mov.b32 	%r92, 0;
$L__BB1_6:
	setp.lt.u32 	%p17, %r3, 7;
	mov.f32 	%f582, 0f00000000;
	mov.b32 	%r103, 0;
	@%p17 bra 	$L__BB1_9;
	add.s64 	%rd62, %rd1, 16;
	mov.f32 	%f582, 0f00000000;
	mov.u64 	%rd63, %rd6;
	mov.u32 	%r93, %r11;
$L__BB1_8:
	.pragma "nounroll";
	ld.global.f32 	%f153, [%rd63+-16];
	ld.global.f32 	%f154, [%rd62+-16];
	sub.f32 	%f155, %f153, %f4;
	mul.f32 	%f156, %f154, %f155;
	sub.f32 	%f157, %f153, %f3;
	mul.f32 	%f158, %f157, %f156;
	sub.f32 	%f159, %f153, %f558;
	mul.f32 	%f160, %f159, %f159;
	mul.f32 	%f161, %f159, %f160;
	div.rn.f32 	%f162, %f158, %f161;
	add.f32 	%f163, %f582, %f162;
	ld.global.f32 	%f164, [%rd63+-12];
	ld.global.f32 	%f165, [%rd62+-12];
	sub.f32 	%f166, %f164, %f4;
	mul.f32 	%f167, %f165, %f166;
	sub.f32 	%f168, %f164, %f3;
	mul.f32 	%f169, %f168, %f167;
	sub.f32 	%f170, %f164, %f558;
	mul.f32 	%f171, %f170, %f170;
	mul.f32 	%f172, %f170, %f171;
	div.rn.f32 	%f173, %f169, %f172;
	add.f32 	%f174, %f163, %f173;
	ld.global.f32 	%f175, [%rd63+-8];
	ld.global.f32 	%f176, [%rd62+-8];
	sub.f32 	%f177, %f175, %f4;
	mul.f32 	%f178, %f176, %f177;
	sub.f32 	%f179, %f175, %f3;
	mul.f32 	%f180, %f179, %f178;
	sub.f32 	%f181, %f175, %f558;
	mul.f32 	%f182, %f181, %f181;
	mul.f32 	%f183, %f181, %f182;
	div.rn.f32 	%f184, %f180, %f183;
	add.f32 	%f185, %f174, %f184;
	ld.global.f32 	%f186, [%rd63+-4];
	ld.global.f32 	%f187, [%rd62+-4];
	sub.f32 	%f188, %f186, %f4;
	mul.f32 	%f189, %f187, %f188;
	sub.f32 	%f190, %f186, %f3;
	mul.f32 	%f191, %f190, %f189;
	sub.f32 	%f192, %f186, %f558;
	mul.f32 	%f193, %f192, %f192;
	mul.f32 	%f194, %f192, %f193;
	div.rn.f32 	%f195, %f191, %f194;
	add.f32 	%f196, %f185, %f195;
	ld.global.f32 	%f197, [%rd63];
	ld.global.f32 	%f198, [%rd62];
	sub.f32 	%f199, %f197, %f4;
	mul.f32 	%f200, %f198, %f199;
	sub.f32 	%f201, %f197, %f3;
	mul.f32 	%f202, %f201, %f200;
	sub.f32 	%f203, %f197, %f558;
	mul.f32 	%f204, %f203, %f203;
	mul.f32 	%f205, %f203, %f204;
	div.rn.f32 	%f206, %f202, %f205;
	add.f32 	%f207, %f196, %f206;
	ld.global.f32 	%f208, [%rd63+4];
	ld.global.f32 	%f209, [%rd62+4];
	sub.f32 	%f210, %f208, %f4;
	mul.f32 	%f211, %f209, %f210;
	sub.f32 	%f212, %f208, %f3;
	mul.f32 	%f213, %f212, %f211;
	sub.f32 	%f214, %f208, %f558;
	mul.f32 	%f215, %f214, %f214;
	mul.f32 	%f216, %f214, %f215;
	div.rn.f32 	%f217, %f213, %f216;
	add.f32 	%f218, %f207, %f217;
	ld.global.f32 	%f219, [%rd63+8];
	ld.global.f32 	%f220, [%rd62+8];
	sub.f32 	%f221, %f219, %f4;
	mul.f32 	%f222, %f220, %f221;
	sub.f32 	%f223, %f219, %f3;
	mul.f32 	%f224, %f223, %f222;
	sub.f32 	%f225, %f219, %f558;
	mul.f32 	%f226, %f225, %f225;
	mul.f32 	%f227, %f225, %f226;
	div.rn.f32 	%f228, %f224, %f227;
	add.f32 	%f229, %f218, %f228;
	ld.global.f32 	%f230, [%rd63+12];
	ld.global.f32 	%f231, [%rd62+12];
	sub.f32 	%f232, %f230, %f4;
	mul.f32 	%f233, %f231, %f232;
	sub.f32 	%f234, %f230, %f3;
	mul.f32 	%f235, %f234, %f233;
	sub.f32 	%f236, %f230, %f558;
	mul.f32 	%f237, %f236, %f236;
	mul.f32 	%f238, %f236, %f237;
	div.rn.f32 	%f239, %f235, %f238;
	add.f32 	%f582, %f229, %f239;
	add.s32 	%r93, %r93, 8;
	add.s64 	%rd63, %rd63, 32;
	add.s64 	%rd62, %rd62, 32;
	setp.eq.s32 	%p18, %r93, 0;
	mov.u32 	%r103, %r8;
	@%p18 bra 	$L__BB1_9;
	bra.uni 	$L__BB1_8;
$L__BB1_9:
	setp.eq.s32 	%p19, %r7, 0;
	@%p19 bra 	$L__BB1_17;
	setp.lt.u32 	%p20, %r5, 3;
	@%p20 bra 	$L__BB1_12;
	mul.wide.u32 	%rd27, %r103, 4;
	add.s64 	%rd28, %rd3, %rd27;
	ld.global.f32 	%f241, [%rd28];
	add.s64 	%rd29, %rd1, %rd27;
	ld.global.f32 	%f242, [%rd29];
	sub.f32 	%f243, %f241, %f4;
	mul.f32 	%f244, %f242, %f243;
	sub.f32 	%f245, %f241, %f3;
	mul.f32 	%f246, %f245, %f244;
	sub.f32 	%f247, %f241, %f558;
	mul.f32 	%f248, %f247, %f247;
	mul.f32 	%f249, %f247, %f248;
	div.rn.f32 	%f250, %f246, %f249;
	add.f32 	%f251, %f582, %f250;
	ld.global.f32 	%f252, [%rd28+4];
	ld.global.f32 	%f253, [%rd29+4];
	sub.f32 	%f254, %f252, %f4;
	mul.f32 	%f255, %f253, %f254;
	sub.f32 	%f256, %f252, %f3;
	mul.f32 	%f257, %f256, %f255;
	sub.f32 	%f258, %f252, %f558;
	mul.f32 	%f259, %f258, %f258;
	mul.f32 	%f260, %f258, %f259;
	div.rn.f32 	%f261, %f257, %f260;
	add.f32 	%f262, %f251, %f261;
	ld.global.f32 	%f263, [%rd28+8];
	ld.global.f32 	%f264, [%rd29+8];
	sub.f32 	%f265, %f263, %f4;
	mul.f32 	%f266, %f264, %f265;
	sub.f32 	%f267, %f263, %f3;
	mul.f32 	%f268, %f267, %f266;
	sub.f32 	%f269, %f263, %f558;
	mul.f32 	%f270, %f269, %f269;
	mul.f32 	%f271, %f269, %f270;
	div.rn.f32 	%f272, %f268, %f271;
	add.f32 	%f273, %f262, %f272;
	ld.global.f32 	%f274, [%rd28+12];
	ld.global.f32 	%f275, [%rd29+12];
	sub.f32 	%f276, %f274, %f4;
	mul.f32 	%f277, %f275, %f276;
	sub.f32 	%f278, %f274, %f3;
	mul.f32 	%f279, %f278, %f277;
	sub.f32 	%f280, %f274, %f558;
	mul.f32 	%f281, %f280, %f280;
	mul.f32 	%f282, %f280, %f281;
	div.rn.f32 	%f283, %f279, %f282;
	add.f32 	%f582, %f273, %f283;
	add.s32 	%r103, %r103, 4;
$L__BB1_12:
	setp.eq.s32 	%p21, %r9, 0;
	@%p21 bra 	$L__BB1_17;
	setp.eq.s32 	%p22, %r6, 0;
	@%p22 bra 	$L__BB1_15;
	mul.wide.u32 	%rd30, %r103, 4;
	add.s64 	%rd31, %rd3, %rd30;
	ld.global.f32 	%f285, [%rd31];
	add.s64 	%rd32, %rd1, %rd30;
	ld.global.f32 	%f286, [%rd32];
	sub.f32 	%f287, %f285, %f4;
	mul.f32 	%f288, %f286, %f287;
	sub.f32 	%f289, %f285, %f3;
	mul.f32 	%f290, %f289, %f288;
	sub.f32 	%f291, %f285, %f558;
	mul.f32 	%f292, %f291, %f291;
	mul.f32 	%f293, %f291, %f292;
	div.rn.f32 	%f294, %f290, %f293;
	add.f32 	%f295, %f582, %f294;
	ld.global.f32 	%f296, [%rd31+4];
	ld.global.f32 	%f297, [%rd32+4];
	sub.f32 	%f298, %f296, %f4;
	mul.f32 	%f299, %f297, %f298;
	sub.f32 	%f300, %f296, %f3;
	mul.f32 	%f301, %f300, %f299;
	sub.f32 	%f302, %f296, %f558;
	mul.f32 	%f303, %f302, %f302;
	mul.f32 	%f304, %f302, %f303;
	div.rn.f32 	%f305, %f301, %f304;
	add.f32 	%f582, %f295, %f305;
	add.s32 	%r103, %r103, 2;
$L__BB1_15:
	setp.eq.s32 	%p23, %r10, 0;
	@%p23 bra 	$L__BB1_17;
	mul.wide.u32 	%rd33, %r103, 4;
	add.s64 	%rd34, %rd3, %rd33;
	ld.global.f32 	%f306, [%rd34];
	add.s64 	%rd35, %rd1, %rd33;
	ld.global.f32 	%f307, [%rd35];
	sub.f32 	%f308, %f306, %f4;
	mul.f32 	%f309, %f307, %f308;
	sub.f32 	%f310, %f306, %f3;
	mul.f32 	%f311, %f310, %f309;
	sub.f32 	%f312, %f306, %f558;
	mul.f32 	%f313, %f312, %f312;
	mul.f32 	%f314, %f312, %f313;
	div.rn.f32 	%f315, %f311, %f314;
	add.f32 	%f582, %f582, %f315;
$L__BB1_17:
	mul.f32 	%f318, %f558, 0f40400000;
	sub.f32 	%f319, %f318, %f5;
	sub.f32 	%f320, %f319, %f3;
	sub.f32 	%f321, %f320, %f4;
	add.f32 	%f44, %f582, %f321;
	mov.f32 	%f575, 0f00000000;
	mov.b32 	%r100, 0;
	@%p17 bra 	$L__BB1_20;
	mov.f32 	%f575, 0f00000000;
	mov.b32 	%r94, 0;
$L__BB1_19:
	.pragma "nounroll";
	mul.wide.u32 	%rd36, %r94, 4;
	add.s64 	%rd37, %rd1, %rd36;
	ld.global.f32 	%f323, [%rd37];
	add.s64 	%rd38, %rd3, %rd36;
	ld.global.f32 	%f324, [%rd38];
	sub.f32 	%f325, %f324, %f558;
	div.rn.f32 	%f326, %f323, %f325;
	add.f32 	%f327, %f575, %f326;
	ld.global.f32 	%f328, [%rd37+4];
	ld.global.f32 	%f329, [%rd38+4];
	sub.f32 	%f330, %f329, %f558;
	div.rn.f32 	%f331, %f328, %f330;
	add.f32 	%f332, %f327, %f331;
	ld.global.f32 	%f333, [%rd37+8];
	ld.global.f32 	%f334, [%rd38+8];
	sub.f32 	%f335, %f334, %f558;
	div.rn.f32 	%f336, %f333, %f335;
	add.f32 	%f337, %f332, %f336;
	ld.global.f32 	%f338, [%rd37+12];
	ld.global.f32 	%f339, [%rd38+12];
	sub.f32 	%f340, %f339, %f558;
	div.rn.f32 	%f341, %f338, %f340;
	add.f32 	%f342, %f337, %f341;
	ld.global.f32 	%f343, [%rd37+16];
	ld.global.f32 	%f344, [%rd38+16];
	sub.f32 	%f345, %f344, %f558;
	div.rn.f32 	%f346, %f343, %f345;
	add.f32 	%f347, %f342, %f346;
	ld.global.f32 	%f348, [%rd37+20];
	ld.global.f32 	%f349, [%rd38+20];
	sub.f32 	%f350, %f349, %f558;
	div.rn.f32 	%f351, %f348, %f350;
	add.f32 	%f352, %f347, %f351;
	ld.global.f32 	%f353, [%rd37+24];
	ld.global.f32 	%f354, [%rd38+24];
	sub.f32 	%f355, %f354, %f558;
	div.rn.f32 	%f356, %f353, %f355;
	add.f32 	%f357, %f352, %f356;
	ld.global.f32 	%f358, [%rd37+28];
	ld.global.f32 	%f359, [%rd38+28];
	sub.f32 	%f360, %f359, %f558;
	div.rn.f32 	%f361, %f358, %f360;
	add.f32 	%f575, %f357, %f361;
	add.s32 	%r94, %r94, 8;
	setp.eq.s32 	%p25, %r94, %r8;
	mov.u32 	%r100, %r8;
	@%p25 bra 	$L__BB1_20;
	bra.uni 	$L__BB1_19;
$L__BB1_20:
	@%p19 bra 	$L__BB1_28;
	setp.lt.u32 	%p27, %r5, 3;
	@%p27 bra 	$L__BB1_23;
	mul.wide.u32 	%rd39, %r100, 4;
	add.s64 	%rd40, %rd1, %rd39;
	ld.global.f32 	%f363, [%rd40];
	add.s64 	%rd41, %rd3, %rd39;
	ld.global.f32 	%f364, [%rd41];
	sub.f32 	%f365, %f364, %f558;
	div.rn.f32 	%f366, %f363, %f365;
	add.f32 	%f367, %f575, %f366;
	ld.global.f32 	%f368, [%rd40+4];
	ld.global.f32 	%f369, [%rd41+4];
	sub.f32 	%f370, %f369, %f558;
	div.rn.f32 	%f371, %f368, %f370;
	add.f32 	%f372, %f367, %f371;
	ld.global.f32 	%f373, [%rd40+8];
	ld.global.f32 	%f374, [%rd41+8];
	sub.f32 	%f375, %f374, %f558;
	div.rn.f32 	%f376, %f373, %f375;
	add.f32 	%f377, %f372, %f376;
	ld.global.f32 	%f378, [%rd40+12];
	ld.global.f32 	%f379, [%rd41+12];
	sub.f32 	%f380, %f379, %f558;
	div.rn.f32 	%f381, %f378, %f380;
	add.f32 	%f575, %f377, %f381;
	add.s32 	%r100, %r100, 4;
$L__BB1_23:
	setp.eq.s32 	%p28, %r9, 0;
	@%p28 bra 	$L__BB1_28;
	setp.eq.s32 	%p29, %r6, 0;
	@%p29 bra 	$L__BB1_26;
	mul.wide.u32 	%rd42, %r100, 4;
	add.s64 	%rd43, %rd1, %rd42;
	ld.global.f32 	%f383, [%rd43];
	add.s64 	%rd44, %rd3, %rd42;
	ld.global.f32 	%f384, [%rd44];
	sub.f32 	%f385, %f384, %f558;
	div.rn.f32 	%f386, %f383, %f385;
	add.f32 	%f387, %f575, %f386;
	ld.global.f32 	%f388, [%rd43+4];
	ld.global.f32 	%f389, [%rd44+4];
	sub.f32 	%f390, %f389, %f558;
	div.rn.f32 	%f391, %f388, %f390;
	add.f32 	%f575, %f387, %f391;
	add.s32 	%r100, %r100, 2;
$L__BB1_26:
	setp.eq.s32 	%p30, %r10, 0;
	@%p30 bra 	$L__BB1_28;
	mul.wide.u32 	%rd45, %r100, 4;
	add.s64 	%rd46, %rd1, %rd45;
	ld.global.f32 	%f392, [%rd46];
	add.s64 	%rd47, %rd3, %rd45;
	ld.global.f32 	%f393, [%rd47];
	sub.f32 	%f394, %f393, %f558;
	div.rn.f32 	%f395, %f392, %f394;
	add.f32 	%f575, %f575, %f395;
$L__BB1_28:
	mov.f32 	%f568, 0f00000000;
	mov.b32 	%r97, 0;
	@%p17 bra 	$L__BB1_31;
	mov.f32 	%f568, 0f00000000;
	mov.b32 	%r95, 0;
$L__BB1_30:
	.pragma "nounroll";
	mul.wide.u32 	%rd48, %r95, 4;
	add.s64 	%rd49, %rd3, %rd48;
	ld.global.f32 	%f399, [%rd49];
	cvt.rzi.s32.f32 	%r70, %f399;
	add.s64 	%rd50, %rd1, %rd48;
	ld.global.f32 	%f400, [%rd50];
	cvt.rn.f32.s32 	%f401, %r70;
	sub.f32 	%f402, %f401, %f558;
	mul.f32 	%f403, %f402, %f402;
	div.rn.f32 	%f404, %f400, %f403;
	add.f32 	%f405, %f568, %f404;
	ld.global.f32 	%f406, [%rd49+4];
	cvt.rzi.s32.f32 	%r71, %f406;
	ld.global.f32 	%f407, [%rd50+4];
	cvt.rn.f32.s32 	%f408, %r71;
	sub.f32 	%f409, %f408, %f558;
	mul.f32 	%f410, %f409, %f409;
	div.rn.f32 	%f411, %f407, %f410;
	add.f32 	%f412, %f405, %f411;
	ld.global.f32 	%f413, [%rd49+8];
	cvt.rzi.s32.f32 	%r72, %f413;
	ld.global.f32 	%f414, [%rd50+8];
	cvt.rn.f32.s32 	%f415, %r72;
	sub.f32 	%f416, %f415, %f558;
	mul.f32 	%f417, %f416, %f416;
	div.rn.f32 	%f418, %f414, %f417;
	add.f32 	%f419, %f412, %f418;
	ld.global.f32 	%f420, [%rd49+12];
	cvt.rzi.s32.f32 	%r73, %f420;
	ld.global.f32 	%f421, [%rd50+12];
	cvt.rn.f32.s32 	%f422, %r73;
	sub.f32 	%f423, %f422, %f558;
	mul.f32 	%f424, %f423, %f423;
	div.rn.f32 	%f425, %f421, %f424;
	add.f32 	%f426, %f419, %f425;
	ld.global.f32 	%f427, [%rd49+16];
	cvt.rzi.s32.f32 	%r74, %f427;
	ld.global.f32 	%f428, [%rd50+16];
	cvt.rn.f32.s32 	%f429, %r74;
	sub.f32 	%f430, %f429, %f558;
	mul.f32 	%f431, %f430, %f430;
	div.rn.f32 	%f432, %f428, %f431;
	add.f32 	%f433, %f426, %f432;
	ld.global.f32 	%f434, [%rd49+20];
	cvt.rzi.s32.f32 	%r75, %f434;
	ld.global.f32 	%f435, [%rd50+20];
	cvt.rn.f32.s32 	%f436, %r75;
	sub.f32 	%f437, %f436, %f558;
	mul.f32 	%f438, %f437, %f437;
	div.rn.f32 	%f439, %f435, %f438;
	add.f32 	%f440, %f433, %f439;
	ld.global.f32 	%f441, [%rd49+24];
	cvt.rzi.s32.f32 	%r76, %f441;
	ld.global.f32 	%f442, [%rd50+24];
	cvt.rn.f32.s32 	%f443, %r76;
	sub.f32 	%f444, %f443, %f558;
	mul.f32 	%f445, %f444, %f444;
	div.rn.f32 	%f446, %f442, %f445;
	add.f32 	%f447, %f440, %f446;
	ld.global.f32 	%f448, [%rd49+28];
	cvt.rzi.s32.f32 	%r77, %f448;
	ld.global.f32 	%f449, [%rd50+28];
	cvt.rn.f32.s32 	%f450, %r77;
	sub.f32 	%f451, %f450, %f558;
	mul.f32 	%f452, %f451, %f451;
	div.rn.f32 	%f453, %f449, %f452;
	add.f32 	%f568, %f447, %f453;
	add.s32 	%r95, %r95, 8;
	setp.ne.s32 	%p32, %r95, %r8;
	mov.u32 	%r97, %r8;
	@%p32 bra 	$L__BB1_30;
$L__BB1_31:
	@%p19 bra 	$L__BB1_39;
	setp.lt.u32 	%p34, %r5, 3;
	@%p34 bra 	$L__BB1_34;
	mul.wide.u32 	%rd51, %r97, 4;
	add.s64 	%rd52, %rd3, %rd51;
	ld.global.f32 	%f455, [%rd52];
	cvt.rzi.s32.f32 	%r78, %f455;
	add.s64 	%rd53, %rd1, %rd51;
	ld.global.f32 	%f456, [%rd53];
	cvt.rn.f32.s32 	%f457, %r78;
	sub.f32 	%f458, %f457, %f558;
	mul.f32 	%f459, %f458, %f458;
	div.rn.f32 	%f460, %f456, %f459;
	add.f32 	%f461, %f568, %f460;
	ld.global.f32 	%f462, [%rd52+4];
	cvt.rzi.s32.f32 	%r79, %f462;
	ld.global.f32 	%f463, [%rd53+4];
	cvt.rn.f32.s32 	%f464, %r79;
	sub.f32 	%f465, %f464, %f558;
	mul.f32 	%f466, %f465, %f465;
	div.rn.f32 	%f467, %f463, %f466;
	add.f32 	%f468, %f461, %f467;
	ld.global.f32 	%f469, [%rd52+8];
	cvt.rzi.s32.f32 	%r80, %f469;
	ld.global.f32 	%f470, [%rd53+8];
	cvt.rn.f32.s32 	%f471, %r80;
	sub.f32 	%f472, %f471, %f558;
	mul.f32 	%f473, %f472, %f472;
	div.rn.f32 	%f474, %f470, %f473;
	add.f32 	%f475, %f468, %f474;
	ld.global.f32 	%f476, [%rd52+12];
	cvt.rzi.s32.f32 	%r81, %f476;
	ld.global.f32 	%f477, [%rd53+12];
	cvt.rn.f32.s32 	%f478, %r81;
	sub.f32 	%f479, %f478, %f558;
	mul.f32 	%f480, %f479, %f479;
	div.rn.f32 	%f481, %f477, %f480;
	add.f32 	%f568, %f475, %f481;
	add.s32 	%r97, %r97, 4;
$L__BB1_34:
	setp.eq.s32 	%p35, %r9, 0;
	@%p35 bra 	$L__BB1_39;
	setp.eq.s32 	%p36, %r6, 0;
	@%p36 bra 	$L__BB1_37;
	mul.wide.u32 	%rd54, %r97, 4;
	add.s64 	%rd55, %rd3, %rd54;
	ld.global.f32 	%f483, [%rd55];
	cvt.rzi.s32.f32 	%r82, %f483;
	add.s64 	%rd56, %rd1, %rd54;
	ld.global.f32 	%f484, [%rd56];
	cvt.rn.f32.s32 	%f485, %r82;
	sub.f32 	%f486, %f485, %f558;
	mul.f32 	%f487, %f486, %f486;
	div.rn.f32 	%f488, %f484, %f487;
	add.f32 	%f489, %f568, %f488;
	ld.global.f32 	%f490, [%rd55+4];
	cvt.rzi.s32.f32 	%r83, %f490;
	ld.global.f32 	%f491, [%rd56+4];
	cvt.rn.f32.s32 	%f492, %r83;
	sub.f32 	%f493, %f492, %f558;
	mul.f32 	%f494, %f493, %f493;
	div.rn.f32 	%f495, %f491, %f494;
	add.f32 	%f568, %f489, %f495;
	add.s32 	%r97, %r97, 2;
$L__BB1_37:
	setp.eq.s32 	%p37, %r10, 0;
	@%p37 bra 	$L__BB1_39;
	mul.wide.u32 	%rd57, %r97, 4;
	add.s64 	%rd58, %rd3, %rd57;
	ld.global.f32 	%f496, [%rd58];
	cvt.rzi.s32.f32 	%r84, %f496;
	add.s64 	%rd59, %rd1, %rd57;
	ld.global.f32 	%f497, [%rd59];
	cvt.rn.f32.s32 	%f498, %r84;
	sub.f32 	%f499, %f498, %f558;
	mul.f32 	%f500, %f499, %f499;
	div.rn.f32 	%f501, %f497, %f500;
	add.f32 	%f568, %f568, %f501;
$L__BB1_39:
	sub.f32 	%f502, %f4, %f558;
	sub.f32 	%f503, %f558, %f5;
	add.f32 	%f504, %f575, %f503;
	add.f32 	%f505, %f568, 0f3F800000;
	rcp.rn.f32 	%f506, %f502;
	sub.f32 	%f507, %f3, %f558;
	rcp.rn.f32 	%f508, %f507;
	add.f32 	%f509, %f508, %f506;
	mul.f32 	%f510, %f509, %f504;
	sub.f32 	%f511, %f505, %f510;
	add.f32 	%f512, %f504, %f504;
	div.rn.f32 	%f513, %f512, %f511;
	sub.f32 	%f514, %f558, %f3;
	mul.f32 	%f515, %f514, %f502;
	div.rn.f32 	%f516, %f44, %f515;
	add.f32 	%f517, %f516, %f516;
	div.rn.f32 	%f518, %f517, %f511;
	fma.rn.f32 	%f519, %f513, %f518, 0f3F800000;
	setp.lt.f32 	%p38, %f519, 0f00800000;
	mul.f32 	%f520, %f519, 0f4B000000;
	selp.f32 	%f521, %f520, %f519, %p38;
	selp.f32 	%f522, 0fC1B80000, 0f00000000, %p38;
	mov.b32 	%r85, %f521;
	add.s32 	%r86, %r85, -1059760811;
	and.b32  	%r87, %r86, -8388608;
	sub.s32 	%r88, %r85, %r87;
	mov.b32 	%f523, %r88;
	cvt.rn.f32.s32 	%f524, %r87;
	fma.rn.f32 	%f525, %f524, 0f34000000, %f522;
	add.f32 	%f526, %f523, 0fBF800000;
	fma.rn.f32 	%f527, %f526, 0fBE055027, 0f3E1039F6;
	fma.rn.f32 	%f528, %f527, %f526, 0fBDF8CDCC;
	fma.rn.f32 	%f529, %f528, %f526, 0f3E0F2955;
	fma.rn.f32 	%f530, %f529, %f526, 0fBE2AD8B9;
	fma.rn.f32 	%f531, %f530, %f526, 0f3E4CED0B;
	fma.rn.f32 	%f532, %f531, %f526, 0fBE7FFF22;
	fma.rn.f32 	%f533, %f532, %f526, 0f3EAAAA78;
	fma.rn.f32 	%f534, %f533, %f526, 0fBF000000;
	mul.f32 	%f535, %f526, %f534;
	fma.rn.f32 	%f536, %f535, %f526, %f526;
	fma.rn.f32 	%f537, %f525, 0f3F317218, %f536;
	setp.gt.u32 	%p39, %r85, 2139095039;
	fma.rn.f32 	%f538, %f521, 0f7F800000, 0f7F800000;
	selp.f32 	%f539, %f538, %f537, %p39;
	setp.eq.f32 	%p40, %f521, 0f00000000;
	mul.f32 	%f540, %f539, 0f3F000000;
	selp.f32 	%f541, 0fFF800000, %f540, %p40;
	fma.rn.f32 	%f542, %f541, 0f3BBB989D, 0f3F000000;
	cvt.sat.f32.f32 	%f543, %f542;
	mov.f32 	%f544, 0f4B400001;
	mov.f32 	%f545, 0f437C0000;
	fma.rm.f32 	%f546, %f543, %f545, %f544;
	add.f32 	%f547, %f546, 0fCB40007F;
	neg.f32 	%f548, %f547;
	fma.rn.f32 	%f549, %f541, 0f3FB8AA3B, %f548;
	fma.rn.f32 	%f550, %f541, 0f32A57060, %f549;
	mov.b32 	%r89, %f546;
	shl.b32 	%r90, %r89, 23;
	mov.b32 	%f551, %r90;
	ex2.approx.ftz.f32 	%f552, %f550;
	fma.rn.f32 	%f553, %f552, %f551, 0f3F800000;
	div.rn.f32 	%f554, %f513, %f553;
	sub.f32 	%f558, %f558, %f554;
	add.s32 	%r92, %r92, 1;
	setp.lt.s32 	%p41, %r92, %r42;
	mul.f32 	%f555, %f504, %f504;
	setp.gt.f32 	%p42, %f555, %f52;
	and.pred  	%p43, %p41, %p42;
	@%p43 bra 	$L__BB1_6;
	bra.uni 	$L__BB1_4;
$L__BB1_40:
	mul.wide.s32 	%rd17, %r91, 4;
	add.s64 	%rd18, %rd5, %rd17;
	ld.global.f32 	%f584, [%rd18+4];
	not.pred 	%p9, %p1;
	@%p9 bra 	$L__BB1_43;
	add.s64 	%rd20, %rd3, %rd17;
	ld.global.f32 	%f46, [%rd20+4];
	ld.global.f32 	%f47, [%rd20];
	ld.global.f32 	%f48, [%rd2];
	mov.b32 	%r106, 0;
$L__BB1_42:
	mul.f32 	%f90, %f584, 0f40400000;
	sub.f32 	%f91, %f90, %f48;
	sub.f32 	%f92, %f91, %f46;
	sub.f32 	%f93, %f92, %f47;
	add.f32 	%f94, %f93, 0f00000000;
	sub.f32 	%f95, %f47, %f584;
	sub.f32 	%f96, %f584, %f46;
	mul.f32 	%f97, %f96, %f95;
	div.rn.f32 	%f98, %f94, %f97;
	sub.f32 	%f99, %f584, %f48;
	add.f32 	%f100, %f99, 0f00000000;
	rcp.rn.f32 	%f101, %f95;
	sub.f32 	%f102, %f46, %f584;
	rcp.rn.f32 	%f103, %f102;
	add.f32 	%f104, %f103, %f101;
	mul.f32 	%f105, %f104, %f100;
	mov.f32 	%f106, 0f3F800000;
	sub.f32 	%f107, %f106, %f105;
	add.f32 	%f108, %f100, %f100;
	div.rn.f32 	%f109, %f108, %f107;
	add.f32 	%f110, %f98, %f98;
	div.rn.f32 	%f111, %f110, %f107;
	fma.rn.f32 	%f112, %f109, %f111, 0f3F800000;
	setp.lt.f32 	%p10, %f112, 0f00800000;
	mul.f32 	%f113, %f112, 0f4B000000;
	selp.f32 	%f114, %f113, %f112, %p10;
	selp.f32 	%f115, 0fC1B80000, 0f00000000, %p10;
	mov.b32 	%r53, %f114;
	add.s32 	%r54, %r53, -1059760811;
	and.b32  	%r55, %r54, -8388608;
	sub.s32 	%r56, %r53, %r55;
	mov.b32 	%f116, %r56;
	cvt.rn.f32.s32 	%f117, %r55;
	fma.rn.f32 	%f118, %f117, 0f34000000, %f115;
	add.f32 	%f119, %f116, 0fBF800000;
	fma.rn.f32 	%f120, %f119, 0fBE055027, 0f3E1039F6;
	fma.rn.f32 	%f121, %f120, %f119, 0fBDF8CDCC;
	fma.rn.f32 	%f122, %f121, %f119, 0f3E0F2955;
	fma.rn.f32 	%f123, %f122, %f119, 0fBE2AD8B9;
	fma.rn.f32 	%f124, %f123, %f119, 0f3E4CED0B;
	fma.rn.f32 	%f125, %f124, %f119, 0fBE7FFF22;
	fma.rn.f32 	%f126, %f125, %f119, 0f3EAAAA78;
	fma.rn.f32 	%f127, %f126, %f119, 0fBF000000;
	mul.f32 	%f128, %f119, %f127;
	fma.rn.f32 	%f129, %f128, %f119, %f119;
	fma.rn.f32 	%f130, %f118, 0f3F317218, %f129;
	setp.gt.u32 	%p11, %r53, 2139095039;
	fma.rn.f32 	%f131, %f114, 0f7F800000, 0f7F800000;
	selp.f32 	%f132, %f131, %f130, %p11;
	setp.eq.f32 	%p12, %f114, 0f00000000;
	mul.f32 	%f133, %f132, 0f3F000000;
	selp.f32 	%f134, 0fFF800000, %f133, %p12;
	fma.rn.f32 	%f135, %f134, 0f3BBB989D, 0f3F000000;
	cvt.sat.f32.f32 	%f136, %f135;
	mov.f32 	%f137, 0f4B400001;
	mov.f32 	%f138, 0f437C0000;
	fma.rm.f32 	%f139, %f136, %f138, %f137;
	add.f32 	%f140, %f139, 0fCB40007F;
	neg.f32 	%f141, %f140;
	fma.rn.f32 	%f142, %f134, 0f3FB8AA3B, %f141;
	fma.rn.f32 	%f143, %f134, 0f32A57060, %f142;
	mov.b32 	%r57, %f139;
	shl.b32 	%r58, %r57, 23;
	mov.b32 	%f144, %r58;
	ex2.approx.ftz.f32 	%f145, %f143;
	fma.rn.f32 	%f146, %f145, %f144, 0f3F800000;
	div.rn.f32 	%f147, %f109, %f146;
	sub.f32 	%f584, %f584, %f147;
	add.s32 	%r106, %r106, 1;
	setp.lt.s32 	%p13, %r106, %r42;
	mul.f32 	%f148, %f100, %f100;
	setp.gt.f32 	%p14, %f148, %f52;
	and.pred  	%p15, %p13, %p14;
	@%p15 bra 	$L__BB1_42;
$L__BB1_43:
	add.s64 	%rd22, %rd4, %rd17;
	st.global.f32 	[%rd22+4], %f584;
	add.s32 	%r91, %r91, %r4;
	setp.lt.s32 	%p16, %r91, %r3;
	@%p16 bra 	$L__BB1_40;
$L__BB1_44:
	ret;

}
	// .globl	_Z15test_all_kernelPfS_S_S_S_i
.visible .entry _Z15test_all_kernelPfS_S_S_S_i(
	.param .u64 .ptr .align 1 _Z15test_all_kernelPfS_S_S_S_i_param_0,
	.param .u64 .ptr .align 1 _Z15test_all_kernelPfS_S_S_S_i_param_1,
	.param .u64 .ptr .align 1 _Z15test_all_kernelPfS_S_S_S_i_param_2,
	.param .u64 .ptr .align 1 _Z15test_all_kernelPfS_S_S_S_i_param_3,
	.param .u64 .ptr .align 1 _Z15test_all_kernelPfS_S_S_S_i_param_4,
	.param .u32 _Z15test_all_kernelPfS_S_S_S_i_param_5
)
{
	.reg .pred 	%p<32>;
	.reg .b32 	%r<97>;
	.reg .b32 	%f<533>;
	.reg .b64 	%rd<63>;

	ld.param.u64 	%rd13, [_Z15test_all_kernelPfS_S_S_S_i_param_0];
	ld.param.u64 	%rd14, [_Z15test_all_kernelPfS_S_S_S_i_param_1];
	ld.param.u64 	%rd12, [_Z15test_all_kernelPfS_S_S_S_i_param_2];
	ld.param.u64 	%rd15, [_Z15test_all_kernelPfS_S_S_S_i_param_3];
	ld.param.u64 	%rd16, [_Z15test_all_kernelPfS_S_S_S_i_param_4];
	ld.param.u32 	%r37, [_Z15test_all_kernelPfS_S_S_S_i_param_5];
	cvta.to.global.u64 	%rd1, %rd14;
	cvta.to.global.u64 	%rd2, %rd12;
	cvta.to.global.u64 	%rd3, %rd16;
	cvta.to.global.u64 	%rd4, %rd13;
	cvta.to.global.u64 	%rd5, %rd15;
	mov.u32 	%r38, %tid.x;
	mov.u32 	%r39, %ctaid.x;
	mov.u32 	%r1, %ntid.x;
	mad.lo.s32 	%r83, %r39, %r1, %r38;
	add.s32 	%r3, %r37, -2;
	setp.ge.s32 	%p1, %r83, %r3;
	@%p1 bra 	$L__BB2_38;
	ld.param.u32 	%r80, [_Z15test_all_kernelPfS_S_S_S_i_param_5];
	setp.gt.s32 	%p2, %r80, 1;
	mov.u32 	%r40, %nctaid.x;
	mul.lo.s32 	%r4, %r40, %r1;
	@%p2 bra 	$L__BB2_2;
	bra.uni 	$L__BB2_37;
$L__BB2_2:
	ld.param.u32 	%r81, [_Z15test_all_kernelPfS_S_S_S_i_param_5];
	add.s32 	%r47, %r81, -1;
	add.s32 	%r48, %r81, 7;
	and.b32  	%r49, %r48, 7;
	add.s32 	%r5, %r49, -1;
	add.s32 	%r50, %r81, 3;
	and.b32  	%r51, %r50, 3;
	add.s32 	%r6, %r51, -1;
	and.b32  	%r7, %r47, 7;
	and.b32  	%r8, %r47, -8;
	and.b32  	%r9, %r48, 3;
	and.b32  	%r10, %r50, 1;
$L__BB2_3:
	setp.lt.u32 	%p7, %r3, 7;
	mul.wide.s32 	%rd21, %r83, 4;
	add.s64 	%rd22, %rd5, %rd21;
	ld.global.f32 	%f1, [%rd22+4];
	add.s64 	%rd23, %rd4, %rd21;
	ld.global.f32 	%f2, [%rd23+4];
	ld.global.f32 	%f3, [%rd23];
	mov.f32 	%f532, 0f00000000;
	mov.b32 	%r94, 0;
	@%p7 bra 	$L__BB2_6;
	ld.param.u32 	%r82, [_Z15test_all_kernelPfS_S_S_S_i_param_5];
	add.s32 	%r53, %r82, -1;
	and.b32  	%r54, %r53, -8;
	neg.s32 	%r84, %r54;
	add.s64 	%rd62, %rd4, 16;
	add.s64 	%rd61, %rd1, 16;
	mov.f32 	%f532, 0f00000000;
$L__BB2_5:
	.pragma "nounroll";
	ld.global.f32 	%f108, [%rd62+-16];
	ld.global.f32 	%f109, [%rd61+-16];
	sub.f32 	%f110, %f108, %f3;
	mul.f32 	%f111, %f109, %f110;
	sub.f32 	%f112, %f108, %f2;
	mul.f32 	%f113, %f112, %f111;
	sub.f32 	%f114, %f108, %f1;
	mul.f32 	%f115, %f114, %f114;
	mul.f32 	%f116, %f114, %f115;
	div.rn.f32 	%f117, %f113, %f116;
	add.f32 	%f118, %f532, %f117;
	ld.global.f32 	%f119, [%rd62+-12];
	ld.global.f32 	%f120, [%rd61+-12];
	sub.f32 	%f121, %f119, %f3;
	mul.f32 	%f122, %f120, %f121;
	sub.f32 	%f123, %f119, %f2;
	mul.f32 	%f124, %f123, %f122;
	sub.f32 	%f125, %f119, %f1;
	mul.f32 	%f126, %f125, %f125;
	mul.f32 	%f127, %f125, %f126;
	div.rn.f32 	%f128, %f124, %f127;
	add.f32 	%f129, %f118, %f128;
	ld.global.f32 	%f130, [%rd62+-8];
	ld.global.f32 	%f131, [%rd61+-8];
	sub.f32 	%f132, %f130, %f3;
	mul.f32 	%f133, %f131, %f132;
	sub.f32 	%f134, %f130, %f2;
	mul.f32 	%f135, %f134, %f133;
	sub.f32 	%f136, %f130, %f1;
	mul.f32 	%f137, %f136, %f136;
	mul.f32 	%f138, %f136, %f137;
	div.rn.f32 	%f139, %f135, %f138;
	add.f32 	%f140, %f129, %f139;
	ld.global.f32 	%f141, [%rd62+-4];
	ld.global.f32 	%f142, [%rd61+-4];
	sub.f32 	%f143, %f141, %f3;
	mul.f32 	%f144, %f142, %f143;
	sub.f32 	%f145, %f141, %f2;
	mul.f32 	%f146, %f145, %f144;
	sub.f32 	%f147, %f141, %f1;
	mul.f32 	%f148, %f147, %f147;
	mul.f32 	%f149, %f147, %f148;
	div.rn.f32 	%f150, %f146, %f149;
	add.f32 	%f151, %f140, %f150;
	ld.global.f32 	%f152, [%rd62];
	ld.global.f32 	%f153, [%rd61];
	sub.f32 	%f154, %f152, %f3;
	mul.f32 	%f155, %f153, %f154;
	sub.f32 	%f156, %f152, %f2;
	mul.f32 	%f157, %f156, %f155;
	sub.f32 	%f158, %f152, %f1;
	mul.f32 	%f159, %f158, %f158;
	mul.f32 	%f160, %f158, %f159;
	div.rn.f32 	%f161, %f157, %f160;
	add.f32 	%f162, %f151, %f161;
	ld.global.f32 	%f163, [%rd62+4];
	ld.global.f32 	%f164, [%rd61+4];
	sub.f32 	%f165, %f163, %f3;
	mul.f32 	%f166, %f164, %f165;
	sub.f32 	%f167, %f163, %f2;
	mul.f32 	%f168, %f167, %f166;
	sub.f32 	%f169, %f163, %f1;
	mul.f32 	%f170, %f169, %f169;
	mul.f32 	%f171, %f169, %f170;
	div.rn.f32 	%f172, %f168, %f171;
	add.f32 	%f173, %f162, %f172;
	ld.global.f32 	%f174, [%rd62+8];
	ld.global.f32 	%f175, [%rd61+8];
	sub.f32 	%f176, %f174, %f3;
	mul.f32 	%f177, %f175, %f176;
	sub.f32 	%f178, %f174, %f2;
	mul.f32 	%f179, %f178, %f177;
	sub.f32 	%f180, %f174, %f1;
	mul.f32 	%f181, %f180, %f180;
	mul.f32 	%f182, %f180, %f181;
	div.rn.f32 	%f183, %f179, %f182;
	add.f32 	%f184, %f173, %f183;
	ld.global.f32 	%f185, [%rd62+12];
	ld.global.f32 	%f186, [%rd61+12];
	sub.f32 	%f187, %f185, %f3;
	mul.f32 	%f188, %f186, %f187;
	sub.f32 	%f189, %f185, %f2;
	mul.f32 	%f190, %f189, %f188;
	sub.f32 	%f191, %f185, %f1;
	mul.f32 	%f192, %f191, %f191;
	mul.f32 	%f193, %f191, %f192;
	div.rn.f32 	%f194, %f190, %f193;
	add.f32 	%f532, %f184, %f194;
	add.s32 	%r84, %r84, 8;
	add.s64 	%rd62, %rd62, 32;
	add.s64 	%rd61, %rd61, 32;
	setp.eq.s32 	%p8, %r84, 0;
	mov.u32 	%r94, %r8;
	@%p8 bra 	$L__BB2_6;
	bra.uni 	$L__BB2_5;
$L__BB2_6:
	setp.eq.s32 	%p9, %r7, 0;
	@%p9 bra 	$L__BB2_14;
	setp.lt.u32 	%p10, %r5, 3;
	@%p10 bra 	$L__BB2_9;
	mul.wide.u32 	%rd24, %r94, 4;
	add.s64 	%rd25, %rd4, %rd24;
	ld.global.f32 	%f196, [%rd25];
	add.s64 	%rd26, %rd1, %rd24;
	ld.global.f32 	%f197, [%rd26];
	sub.f32 	%f198, %f196, %f3;
	mul.f32 	%f199, %f197, %f198;
	sub.f32 	%f200, %f196, %f2;
	mul.f32 	%f201, %f200, %f199;
	sub.f32 	%f202, %f196, %f1;
	mul.f32 	%f203, %f202, %f202;
	mul.f32 	%f204, %f202, %f203;
	div.rn.f32 	%f205, %f201, %f204;
	add.f32 	%f206, %f532, %f205;
	ld.global.f32 	%f207, [%rd25+4];
	ld.global.f32 	%f208, [%rd26+4];
	sub.f32 	%f209, %f207, %f3;
	mul.f32 	%f210, %f208, %f209;
	sub.f32 	%f211, %f207, %f2;
	mul.f32 	%f212, %f211, %f210;
	sub.f32 	%f213, %f207, %f1;
	mul.f32 	%f214, %f213, %f213;
	mul.f32 	%f215, %f213, %f214;
	div.rn.f32 	%f216, %f212, %f215;
	add.f32 	%f217, %f206, %f216;
	ld.global.f32 	%f218, [%rd25+8];
	ld.global.f32 	%f219, [%rd26+8];
	sub.f32 	%f220, %f218, %f3;
	mul.f32 	%f221, %f219, %f220;
	sub.f32 	%f222, %f218, %f2;
	mul.f32 	%f223, %f222, %f221;
	sub.f32 	%f224, %f218, %f1;
	mul.f32 	%f225, %f224, %f224;
	mul.f32 	%f226, %f224, %f225;
	div.rn.f32 	%f227, %f223, %f226;
	add.f32 	%f228, %f217, %f227;
	ld.global.f32 	%f229, [%rd25+12];
	ld.global.f32 	%f230, [%rd26+12];
	sub.f32 	%f231, %f229, %f3;
	mul.f32 	%f232, %f230, %f231;
	sub.f32 	%f233, %f229, %f2;
	mul.f32 	%f234, %f233, %f232;
	sub.f32 	%f235, %f229, %f1;
	mul.f32 	%f236, %f235, %f235;
	mul.f32 	%f237, %f235, %f236;
	div.rn.f32 	%f238, %f234, %f237;
	add.f32 	%f532, %f228, %f238;
	add.s32 	%r94, %r94, 4;
$L__BB2_9:
	setp.eq.s32 	%p11, %r9, 0;
	@%p11 bra 	$L__BB2_14;
	setp.eq.s32 	%p12, %r6, 0;
	@%p12 bra 	$L__BB2_12;
	mul.wide.u32 	%rd27, %r94, 4;
	add.s64 	%rd28, %rd4, %rd27;
	ld.global.f32 	%f240, [%rd28];
	add.s64 	%rd29, %rd1, %rd27;
	ld.global.f32 	%f241, [%rd29];
	sub.f32 	%f242, %f240, %f3;
	mul.f32 	%f243, %f241, %f242;
	sub.f32 	%f244, %f240, %f2;
	mul.f32 	%f245, %f244, %f243;
	sub.f32 	%f246, %f240, %f1;
	mul.f32 	%f247, %f246, %f246;
	mul.f32 	%f248, %f246, %f247;
	div.rn.f32 	%f249, %f245, %f248;
	add.f32 	%f250, %f532, %f249;
	ld.global.f32 	%f251, [%rd28+4];
	ld.global.f32 	%f252, [%rd29+4];
	sub.f32 	%f253, %f251, %f3;
	mul.f32 	%f254, %f252, %f253;
	sub.f32 	%f255, %f251, %f2;
	mul.f32 	%f256, %f255, %f254;
	sub.f32 	%f257, %f251, %f1;
	mul.f32 	%f258, %f257, %f257;
	mul.f32 	%f259, %f257, %f258;
	div.rn.f32 	%f260, %f256, %f259;
	add.f32 	%f532, %f250, %f260;
	add.s32 	%r94, %r94, 2;
$L__BB2_12:
	setp.eq.s32 	%p13, %r10, 0;
	@%p13 bra 	$L__BB2_14;
	mul.wide.u32 	%rd30, %r94, 4;
	add.s64 	%rd31, %rd4, %rd30;
	ld.global.f32 	%f261, [%rd31];
	add.s64 	%rd32, %rd1, %rd30;
	ld.global.f32 	%f262, [%rd32];
	sub.f32 	%f263, %f261, %f3;
	mul.f32 	%f264, %f262, %f263;
	sub.f32 	%f265, %f261, %f2;
	mul.f32 	%f266, %f265, %f264;
	sub.f32 	%f267, %f261, %f1;
	mul.f32 	%f268, %f267, %f267;
	mul.f32 	%f269, %f267, %f268;
	div.rn.f32 	%f270, %f266, %f269;
	add.f32 	%f532, %f532, %f270;
$L__BB2_14:
	setp.lt.u32 	%p14, %r3, 7;
	mul.f32 	%f273, %f1, 0f40400000;
	ld.global.f32 	%f41, [%rd3];
	sub.f32 	%f274, %f273, %f41;
	sub.f32 	%f275, %f274, %f2;
	sub.f32 	%f276, %f275, %f3;
	add.f32 	%f42, %f532, %f276;
	mov.f32 	%f511, 0f00000000;
	mov.b32 	%r91, 0;
	@%p14 bra 	$L__BB2_17;
	mov.f32 	%f511, 0f00000000;
	mov.b32 	%r85, 0;
$L__BB2_16:
	.pragma "nounroll";
	mul.wide.u32 	%rd33, %r85, 4;
	add.s64 	%rd34, %rd1, %rd33;
	ld.global.f32 	%f278, [%rd34];
	add.s64 	%rd35, %rd4, %rd33;
	ld.global.f32 	%f279, [%rd35];
	sub.f32 	%f280, %f279, %f1;
	div.rn.f32 	%f281, %f278, %f280;
	add.f32 	%f282, %f511, %f281;
	ld.global.f32 	%f283, [%rd34+4];
	ld.global.f32 	%f284, [%rd35+4];
	sub.f32 	%f285, %f284, %f1;
	div.rn.f32 	%f286, %f283, %f285;
	add.f32 	%f287, %f282, %f286;
	ld.global.f32 	%f288, [%rd34+8];
	ld.global.f32 	%f289, [%rd35+8];
	sub.f32 	%f290, %f289, %f1;
	div.rn.f32 	%f291, %f288, %f290;
	add.f32 	%f292, %f287, %f291;
	ld.global.f32 	%f293, [%rd34+12];
	ld.global.f32 	%f294, [%rd35+12];
	sub.f32 	%f295, %f294, %f1;
	div.rn.f32 	%f296, %f293, %f295;
	add.f32 	%f297, %f292, %f296;
	ld.global.f32 	%f298, [%rd34+16];
	ld.global.f32 	%f299, [%rd35+16];
	sub.f32 	%f300, %f299, %f1;
	div.rn.f32 	%f301, %f298, %f300;
	add.f32 	%f302, %f297, %f301;
	ld.global.f32 	%f303, [%rd34+20];
	ld.global.f32 	%f304, [%rd35+20];
	sub.f32 	%f305, %f304, %f1;
	div.rn.f32 	%f306, %f303, %f305;
	add.f32 	%f307, %f302, %f306;
	ld.global.f32 	%f308, [%rd34+24];
	ld.global.f32 	%f309, [%rd35+24];
	sub.f32 	%f310, %f309, %f1;
	div.rn.f32 	%f311, %f308, %f310;
	add.f32 	%f312, %f307, %f311;
	ld.global.f32 	%f313, [%rd34+28];
	ld.global.f32 	%f314, [%rd35+28];
	sub.f32 	%f315, %f314, %f1;
	div.rn.f32 	%f316, %f313, %f315;
	add.f32 	%f511, %f312, %f316;
	add.s32 	%r85, %r85, 8;
	setp.eq.s32 	%p15, %r85, %r8;
	mov.u32 	%r91, %r8;
	@%p15 bra 	$L__BB2_17;
	bra.uni 	$L__BB2_16;
$L__BB2_17:
	setp.eq.s32 	%p16, %r7, 0;
	@%p16 bra 	$L__BB2_18;
	bra.uni 	$L__BB2_30;
$L__BB2_18:
	setp.lt.u32 	%p21, %r3, 7;
	sub.f32 	%f353, %f1, %f41;
	add.f32 	%f9, %f511, %f353;
	mov.f32 	%f519, 0f00000000;
	mov.b32 	%r88, 0;
	@%p21 bra 	$L__BB2_21;
	mov.f32 	%f519, 0f00000000;
	mov.b32 	%r86, 0;
$L__BB2_20:
	.pragma "nounroll";
	mul.wide.u32 	%rd45, %r86, 4;
	add.s64 	%rd46, %rd4, %rd45;
	ld.global.f32 	%f355, [%rd46];
	cvt.rzi.s32.f32 	%r59, %f355;
	add.s64 	%rd47, %rd1, %rd45;
	ld.global.f32 	%f356, [%rd47];
	cvt.rn.f32.s32 	%f357, %r59;
	sub.f32 	%f358, %f357, %f1;
	mul.f32 	%f359, %f358, %f358;
	div.rn.f32 	%f360, %f356, %f359;
	add.f32 	%f361, %f519, %f360;
	ld.global.f32 	%f362, [%rd46+4];
	cvt.rzi.s32.f32 	%r60, %f362;
	ld.global.f32 	%f363, [%rd47+4];
	cvt.rn.f32.s32 	%f364, %r60;
	sub.f32 	%f365, %f364, %f1;
	mul.f32 	%f366, %f365, %f365;
	div.rn.f32 	%f367, %f363, %f366;
	add.f32 	%f368, %f361, %f367;
	ld.global.f32 	%f369, [%rd46+8];
	cvt.rzi.s32.f32 	%r61, %f369;
	ld.global.f32 	%f370, [%rd47+8];
	cvt.rn.f32.s32 	%f371, %r61;
	sub.f32 	%f372, %f371, %f1;
	mul.f32 	%f373, %f372, %f372;
	div.rn.f32 	%f374, %f370, %f373;
	add.f32 	%f375, %f368, %f374;
	ld.global.f32 	%f376, [%rd46+12];
	cvt.rzi.s32.f32 	%r62, %f376;
	ld.global.f32 	%f377, [%rd47+12];
	cvt.rn.f32.s32 	%f378, %r62;
	sub.f32 	%f379, %f378, %f1;
	mul.f32 	%f380, %f379, %f379;
	div.rn.f32 	%f381, %f377, %f380;
	add.f32 	%f382, %f375, %f381;
	ld.global.f32 	%f383, [%rd46+16];
	cvt.rzi.s32.f32 	%r63, %f383;
	ld.global.f32 	%f384, [%rd47+16];
	cvt.rn.f32.s32 	%f385, %r63;
	sub.f32 	%f386, %f385, %f1;
	mul.f32 	%f387, %f386, %f386;
	div.rn.f32 	%f388, %f384, %f387;
	add.f32 	%f389, %f382, %f388;
	ld.global.f32 	%f390, [%rd46+20];
	cvt.rzi.s32.f32 	%r64, %f390;
	ld.global.f32 	%f391, [%rd47+20];
	cvt.rn.f32.s32 	%f392, %r64;
	sub.f32 	%f393, %f392, %f1;
	mul.f32 	%f394, %f393, %f393;
	div.rn.f32 	%f395, %f391, %f394;
	add.f32 	%f396, %f389, %f395;
	ld.global.f32 	%f397, [%rd46+24];
	cvt.rzi.s32.f32 	%r65, %f397;
	ld.global.f32 	%f398, [%rd47+24];
	cvt.rn.f32.s32 	%f399, %r65;
	sub.f32 	%f400, %f399, %f1;
	mul.f32 	%f401, %f400, %f400;
	div.rn.f32 	%f402, %f398, %f401;
	add.f32 	%f403, %f396, %f402;
	ld.global.f32 	%f404, [%rd46+28];
	cvt.rzi.s32.f32 	%r66, %f404;
	ld.global.f32 	%f405, [%rd47+28];
	cvt.rn.f32.s32 	%f406, %r66;
	sub.f32 	%f407, %f406, %f1;
	mul.f32 	%f408, %f407, %f407;
	div.rn.f32 	%f409, %f405, %f408;
	add.f32 	%f519, %f403, %f409;
	add.s32 	%r86, %r86, 8;
	setp.ne.s32 	%p22, %r86, %r8;
	mov.u32 	%r88, %r8;
	@%p22 bra 	$L__BB2_20;
$L__BB2_21:
	setp.eq.s32 	%p23, %r7, 0;
	@%p23 bra 	$L__BB2_29;
	setp.lt.u32 	%p24, %r5, 3;
	@%p24 bra 	$L__BB2_24;
	mul.wide.u32 	%rd48, %r88, 4;
	add.s64 	%rd49, %rd4, %rd48;
	ld.global.f32 	%f411, [%rd49];
	cvt.rzi.s32.f32 	%r67, %f411;
	add.s64 	%rd50, %rd1, %rd48;
	ld.global.f32 	%f412, [%rd50];
	cvt.rn.f32.s32 	%f413, %r67;
	sub.f32 	%f414, %f413, %f1;
	mul.f32 	%f415, %f414, %f414;
	div.rn.f32 	%f416, %f412, %f415;
	add.f32 	%f417, %f519, %f416;
	ld.global.f32 	%f418, [%rd49+4];
	cvt.rzi.s32.f32 	%r68, %f418;
	ld.global.f32 	%f419, [%rd50+4];
	cvt.rn.f32.s32 	%f420, %r68;
	sub.f32 	%f421, %f420, %f1;
	mul.f32 	%f422, %f421, %f421;
	div.rn.f32 	%f423, %f419, %f422;
	add.f32 	%f424, %f417, %f423;
	ld.global.f32 	%f425, [%rd49+8];
	cvt.rzi.s32.f32 	%r69, %f425;
	ld.global.f32 	%f426, [%rd50+8];
	cvt.rn.f32.s32 	%f427, %r69;
	sub.f32 	%f428, %f427, %f1;
	mul.f32 	%f429, %f428, %f428;
	div.rn.f32 	%f430, %f426, %f429;
	add.f32 	%f431, %f424, %f430;
	ld.global.f32 	%f432, [%rd49+12];
	cvt.rzi.s32.f32 	%r70, %f432;
	ld.global.f32 	%f433, [%rd50+12];
	cvt.rn.f32.s32 	%f434, %r70;
	sub.f32 	%f435, %f434, %f1;
	mul.f32 	%f436, %f435, %f435;
	div.rn.f32 	%f437, %f433, %f436;
	add.f32 	%f519, %f431, %f437;
	add.s32 	%r88, %r88, 4;
$L__BB2_24:
	setp.eq.s32 	%p25, %r9, 0;
	@%p25 bra 	$L__BB2_29;
	setp.eq.s32 	%p26, %r6, 0;
	@%p26 bra 	$L__BB2_27;
	mul.wide.u32 	%rd51, %r88, 4;
	add.s64 	%rd52, %rd4, %rd51;
	ld.global.f32 	%f439, [%rd52];
	cvt.rzi.s32.f32 	%r71, %f439;
	add.s64 	%rd53, %rd1, %rd51;
	ld.global.f32 	%f440, [%rd53];
	cvt.rn.f32.s32 	%f441, %r71;
	sub.f32 	%f442, %f441, %f1;
	mul.f32 	%f443, %f442, %f442;
	div.rn.f32 	%f444, %f440, %f443;
	add.f32 	%f445, %f519, %f444;
	ld.global.f32 	%f446, [%rd52+4];
	cvt.rzi.s32.f32 	%r72, %f446;
	ld.global.f32 	%f447, [%rd53+4];
	cvt.rn.f32.s32 	%f448, %r72;
	sub.f32 	%f449, %f448, %f1;
	mul.f32 	%f450, %f449, %f449;
	div.rn.f32 	%f451, %f447, %f450;
	add.f32 	%f519, %f445, %f451;
	add.s32 	%r88, %r88, 2;
$L__BB2_27:
	setp.eq.s32 	%p27, %r10, 0;
	@%p27 bra 	$L__BB2_29;
	mul.wide.u32 	%rd54, %r88, 4;
	add.s64 	%rd55, %rd4, %rd54;
	ld.global.f32 	%f452, [%rd55];
	cvt.rzi.s32.f32 	%r73, %f452;
	add.s64 	%rd56, %rd1, %rd54;
	ld.global.f32 	%f453, [%rd56];
	cvt.rn.f32.s32 	%f454, %r73;
	sub.f32 	%f455, %f454, %f1;
	mul.f32 	%f456, %f455, %f455;
	div.rn.f32 	%f457, %f453, %f456;
	add.f32 	%f519, %f519, %f457;
$L__BB2_29:
	ld.param.u64 	%rd60, [_Z15test_all_kernelPfS_S_S_S_i_param_2];
	sub.f32 	%f458, %f3, %f1;
	add.f32 	%f459, %f519, 0f3F800000;
	rcp.rn.f32 	%f460, %f458;
	sub.f32 	%f461, %f2, %f1;
	rcp.rn.f32 	%f462, %f461;
	add.f32 	%f463, %f462, %f460;
	mul.f32 	%f464, %f463, %f9;
	sub.f32 	%f465, %f459, %f464;
	add.f32 	%f466, %f9, %f9;
	div.rn.f32 	%f467, %f466, %f465;
	sub.f32 	%f468, %f1, %f2;
	mul.f32 	%f469, %f468, %f458;
	div.rn.f32 	%f470, %f42, %f469;
	add.f32 	%f471, %f470, %f470;
	div.rn.f32 	%f472, %f471, %f465;
	fma.rn.f32 	%f473, %f467, %f472, 0f3F800000;
	setp.lt.f32 	%p28, %f473, 0f00800000;
	mul.f32 	%f474, %f473, 0f4B000000;
	selp.f32 	%f475, %f474, %f473, %p28;
	selp.f32 	%f476, 0fC1B80000, 0f00000000, %p28;
	mov.b32 	%r74, %f475;
	add.s32 	%r75, %r74, -1059760811;
	and.b32  	%r76, %r75, -8388608;
	sub.s32 	%r77, %r74, %r76;
	mov.b32 	%f477, %r77;
	cvt.rn.f32.s32 	%f478, %r76;
	fma.rn.f32 	%f479, %f478, 0f34000000, %f476;
	add.f32 	%f480, %f477, 0fBF800000;
	fma.rn.f32 	%f481, %f480, 0fBE055027, 0f3E1039F6;
	fma.rn.f32 	%f482, %f481, %f480, 0fBDF8CDCC;
	fma.rn.f32 	%f483, %f482, %f480, 0f3E0F2955;
	fma.rn.f32 	%f484, %f483, %f480, 0fBE2AD8B9;
	fma.rn.f32 	%f485, %f484, %f480, 0f3E4CED0B;
	fma.rn.f32 	%f486, %f485, %f480, 0fBE7FFF22;
	fma.rn.f32 	%f487, %f486, %f480, 0f3EAAAA78;
	fma.rn.f32 	%f488, %f487, %f480, 0fBF000000;
	mul.f32 	%f489, %f480, %f488;
	fma.rn.f32 	%f490, %f489, %f480, %f480;
	fma.rn.f32 	%f491, %f479, 0f3F317218, %f490;
	setp.gt.u32 	%p29, %r74, 2139095039;
	fma.rn.f32 	%f492, %f475, 0f7F800000, 0f7F800000;
	selp.f32 	%f493, %f492, %f491, %p29;
	setp.eq.f32 	%p30, %f475, 0f00000000;
	mul.f32 	%f494, %f493, 0f3F000000;
	selp.f32 	%f495, 0fFF800000, %f494, %p30;
	fma.rn.f32 	%f496, %f495, 0f3BBB989D, 0f3F000000;
	cvt.sat.f32.f32 	%f497, %f496;
	mov.f32 	%f498, 0f4B400001;
	mov.f32 	%f499, 0f437C0000;
	fma.rm.f32 	%f500, %f497, %f499, %f498;
	add.f32 	%f501, %f500, 0fCB40007F;
	neg.f32 	%f502, %f501;
	fma.rn.f32 	%f503, %f495, 0f3FB8AA3B, %f502;
	fma.rn.f32 	%f504, %f495, 0f32A57060, %f503;
	mov.b32 	%r78, %f500;
	shl.b32 	%r79, %r78, 23;
	mov.b32 	%f505, %r79;
	ex2.approx.ftz.f32 	%f506, %f504;
	fma.rn.f32 	%f507, %f506, %f505, 0f3F800000;
	div.rn.f32 	%f508, %f467, %f507;
	cvta.to.global.u64 	%rd57, %rd60;
	mul.wide.s32 	%rd58, %r83, 4;
	add.s64 	%rd59, %rd57, %rd58;
	st.global.f32 	[%rd59+4], %f508;
	add.s32 	%r83, %r83, %r4;
	setp.lt.s32 	%p31, %r83, %r3;
	@%p31 bra 	$L__BB2_3;
	bra.uni 	$L__BB2_38;
$L__BB2_30:
	setp.lt.u32 	%p17, %r5, 3;
	@%p17 bra 	$L__BB2_32;
	mul.wide.u32 	%rd36, %r91, 4;
	add.s64 	%rd37, %rd1, %rd36;
	ld.global.f32 	%f318, [%rd37];
	add.s64 	%rd38, %rd4, %rd36;
	ld.global.f32 	%f319, [%rd38];
	sub.f32 	%f320, %f319, %f1;
	div.rn.f32 	%f321, %f318, %f320;
	add.f32 	%f322, %f511, %f321;
	ld.global.f32 	%f323, [%rd37+4];
	ld.global.f32 	%f324, [%rd38+4];
	sub.f32 	%f325, %f324, %f1;
	div.rn.f32 	%f326, %f323, %f325;
	add.f32 	%f327, %f322, %f326;
	ld.global.f32 	%f328, [%rd37+8];
	ld.global.f32 	%f329, [%rd38+8];
	sub.f32 	%f330, %f329, %f1;
	div.rn.f32 	%f331, %f328, %f330;
	add.f32 	%f332, %f327, %f331;
	ld.global.f32 	%f333, [%rd37+12];
	ld.global.f32 	%f334, [%rd38+12];
	sub.f32 	%f335, %f334, %f1;
	div.rn.f32 	%f336, %f333, %f335;
	add.f32 	%f511, %f332, %f336;
	add.s32 	%r91, %r91, 4;
$L__BB2_32:
	setp.eq.s32 	%p18, %r9, 0;
	@%p18 bra 	$L__BB2_18;
	setp.eq.s32 	%p19, %r6, 0;
	@%p19 bra 	$L__BB2_35;
	mul.wide.u32 	%rd39, %r91, 4;
	add.s64 	%rd40, %rd1, %rd39;
	ld.global.f32 	%f338, [%rd40];
	add.s64 	%rd41, %rd4, %rd39;
	ld.global.f32 	%f339, [%rd41];
	sub.f32 	%f340, %f339, %f1;
	div.rn.f32 	%f341, %f338, %f340;
	add.f32 	%f342, %f511, %f341;
	ld.global.f32 	%f343, [%rd40+4];
	ld.global.f32 	%f344, [%rd41+4];
	sub.f32 	%f345, %f344, %f1;
	div.rn.f32 	%f346, %f343, %f345;
	add.f32 	%f511, %f342, %f346;
	add.s32 	%r91, %r91, 2;
$L__BB2_35:
	setp.eq.s32 	%p20, %r10, 0;
	@%p20 bra 	$L__BB2_18;
	mul.wide.u32 	%rd42, %r91, 4;
	add.s64 	%rd43, %rd1, %rd42;
	ld.global.f32 	%f347, [%rd43];
	add.s64 	%rd44, %rd4, %rd42;
	ld.global.f32 	%f348, [%rd44];
	sub.f32 	%f349, %f348, %f1;
	div.rn.f32 	%f350, %f347, %f349;
	add.f32 	%f511, %f511, %f350;
	bra.uni 	$L__BB2_18;
$L__BB2_37:
	mul.wide.s32 	%rd17, %r83, 4;
	add.s64 	%rd18, %rd5, %rd17;
	ld.global.f32 	%f43, [%rd18+4];
	add.s64 	%rd19, %rd4, %rd17;
	ld.global.f32 	%f44, [%rd19];
	ld.global.f32 	%f45, [%rd19+4];
	mul.f32 	%f46, %f43, 0f40400000;
	ld.global.f32 	%f47, [%rd3];
	sub.f32 	%f48, %f46, %f47;
	sub.f32 	%f49, %f48, %f45;
	sub.f32 	%f50, %f49, %f44;
	add.f32 	%f51, %f50, 0f00000000;
	sub.f32 	%f52, %f44, %f43;
	sub.f32 	%f53, %f43, %f45;
	mul.f32 	%f54, %f53, %f52;
	div.rn.f32 	%f55, %f51, %f54;
	sub.f32 	%f56, %f43, %f47;
	add.f32 	%f57, %f56, 0f00000000;
	rcp.rn.f32 	%f58, %f52;
	sub.f32 	%f59, %f45, %f43;
	rcp.rn.f32 	%f60, %f59;
	add.f32 	%f61, %f60, %f58;
	mul.f32 	%f62, %f61, %f57;
	mov.f32 	%f63, 0f3F800000;
	sub.f32 	%f64, %f63, %f62;
	add.f32 	%f65, %f57, %f57;
	div.rn.f32 	%f66, %f65, %f64;
	add.f32 	%f67, %f55, %f55;
	div.rn.f32 	%f68, %f67, %f64;
	fma.rn.f32 	%f69, %f66, %f68, 0f3F800000;
	setp.lt.f32 	%p3, %f69, 0f00800000;
	mul.f32 	%f70, %f69, 0f4B000000;
	selp.f32 	%f71, %f70, %f69, %p3;
	selp.f32 	%f72, 0fC1B80000, 0f00000000, %p3;
	mov.b32 	%r41, %f71;
	add.s32 	%r42, %r41, -1059760811;
	and.b32  	%r43, %r42, -8388608;
	sub.s32 	%r44, %r41, %r43;
	mov.b32 	%f73, %r44;
	cvt.rn.f32.s32 	%f74, %r43;
	fma.rn.f32 	%f75, %f74, 0f34000000, %f72;
	add.f32 	%f76, %f73, 0fBF800000;
	fma.rn.f32 	%f77, %f76, 0fBE055027, 0f3E1039F6;
	fma.rn.f32 	%f78, %f77, %f76, 0fBDF8CDCC;
	fma.rn.f32 	%f79, %f78, %f76, 0f3E0F2955;
	fma.rn.f32 	%f80, %f79, %f76, 0fBE2AD8B9;
	fma.rn.f32 	%f81, %f80, %f76, 0f3E4CED0B;
	fma.rn.f32 	%f82, %f81, %f76, 0fBE7FFF22;
	fma.rn.f32 	%f83, %f82, %f76, 0f3EAAAA78;
	fma.rn.f32 	%f84, %f83, %f76, 0fBF000000;
	mul.f32 	%f85, %f76, %f84;
	fma.rn.f32 	%f86, %f85, %f76, %f76;
	fma.rn.f32 	%f87, %f75, 0f3F317218, %f86;
	setp.gt.u32 	%p4, %r41, 2139095039;
	fma.rn.f32 	%f88, %f71, 0f7F800000, 0f7F800000;
	selp.f32 	%f89, %f88, %f87, %p4;
	setp.eq.f32 	%p5, %f71, 0f00000000;
	mul.f32 	%f90, %f89, 0f3F000000;
	selp.f32 	%f91, 0fFF800000, %f90, %p5;
	fma.rn.f32 	%f92, %f91, 0f3BBB989D, 0f3F000000;
	cvt.sat.f32.f32 	%f93, %f92;
	mov.f32 	%f94, 0f4B400001;
	mov.f32 	%f95, 0f437C0000;
	fma.rm.f32 	%f96, %f93, %f95, %f94;
	add.f32 	%f97, %f96, 0fCB40007F;
	neg.f32 	%f98, %f97;
	fma.rn.f32 	%f99, %f91, 0f3FB8AA3B, %f98;
	fma.rn.f32 	%f100, %f91, 0f32A57060, %f99;
	mov.b32 	%r45, %f96;
	shl.b32 	%r46, %r45, 23;
	mov.b32 	%f101, %r46;
	ex2.approx.ftz.f32 	%f102, %f100;
	fma.rn.f32 	%f103, %f102, %f101, 0f3F800000;
	div.rn.f32 	%f104, %f66, %f103;
	add.s64 	%rd20, %rd2, %rd17;
	st.global.f32 	[%rd20+4], %f104;
	add.s32 	%r83, %r83, %r4;
	setp.lt.s32 	%p6, %r83, %r3;
	@%p6 bra 	$L__BB2_37;
$L__BB2_38:
	ret;

}


// ===== COMPILED SASS (sm_100) =====

	.target	sm_100

	.elftype	@"ET_EXEC"


//--------------------- .note.nv.tkinfo           --------------------------
	.section	.note.nv.tkinfo,"",@"SHT_NOTE"
	.sectionflags	@"SHF_NOTE_NV_TKINFO"
	.tkinfo
        /*0018*/ 	.word	0x00000002
        /*0030*/ 	.string	""
        /*0030*/ 	.string	"ptxas"
        /*0030*/ 	.string	"Cuda compilation tools, release 13.0, V13.0.88"
        /*0030*/ 	.string	"Build cuda_13.0.r13.0/compiler.36424714_0"
        /*0030*/ 	.string	"-arch sm_100 -m 64 "



//--------------------- .note.nv.cuinfo           --------------------------
	.section	.note.nv.cuinfo,"",@"SHT_NOTE"
	.sectionflags	@"SHF_NOTE_NV_CUINFO"
        /*0018*/ 	.short	0x0002
        /*001a*/ 	.short	0x0064
        /*001c*/ 	.short	0x0082
	.zero		2


//--------------------- .nv.info                  --------------------------
	.section	.nv.info,"",@"SHT_CUDA_INFO"
	.align	4


	//----- nvinfo : EIATTR_REGCOUNT
	.align		4
        /*0000*/ 	.byte	0x04, 0x2f
        /*0002*/ 	.short	(.L_1 - .L_0)
	.align		4
.L_0:
        /*0004*/ 	.word	index@(_Z13square_kernelPfS_i)
        /*0008*/ 	.word	0x00000010


	//----- nvinfo : EIATTR_FRAME_SIZE
	.align		4
.L_1:
        /*000c*/ 	.byte	0x04, 0x11
        /*000e*/ 	.short	(.L_3 - .L_2)
	.align		4
.L_2:
        /*0010*/ 	.word	index@(_Z13square_kernelPfS_i)
        /*0014*/ 	.word	0x00000000


	//----- nvinfo : EIATTR_REGCOUNT
	.align		4
.L_3:
        /*0018*/ 	.byte	0x04, 0x2f
        /*001a*/ 	.short	(.L_5 - .L_4)
	.align		4
.L_4:
        /*001c*/ 	.word	index@(_Z17find_zeros_kernelPfS_S_S_S_iif)
        /*0020*/ 	.word	0x00000021


	//----- nvinfo : EIATTR_FRAME_SIZE
	.align		4
.L_5:
        /*0024*/ 	.byte	0x04, 0x11
        /*0026*/ 	.short	(.L_7 - .L_6)
	.align		4
.L_6:
        /*0028*/ 	.word	index@($__internal_3_$__cuda_sm3x_div_rn_noftz_f32_slowpath)
        /*002c*/ 	.word	0x00000000


	//----- nvinfo : EIATTR_FRAME_SIZE
	.align		4
.L_7:
        /*0030*/ 	.byte	0x04, 0x11
        /*0032*/ 	.short	(.L_9 - .L_8)
	.align		4
.L_8:
        /*0034*/ 	.word	index@($__internal_2_$__cuda_sm20_rcp_rn_f32_slowpath)
        /*0038*/ 	.word	0x00000000


	//----- nvinfo : EIATTR_FRAME_SIZE
	.align		4
.L_9:
        /*003c*/ 	.byte	0x04, 0x11
        /*003e*/ 	.short	(.L_11 - .L_10)
	.align		4
.L_10:
        /*0040*/ 	.word	index@(_Z17find_zeros_kernelPfS_S_S_S_iif)
        /*0044*/ 	.word	0x00000000


	//----- nvinfo : EIATTR_REGCOUNT
	.align		4
.L_11:
        /*0048*/ 	.byte	0x04, 0x2f
        /*004a*/ 	.short	(.L_13 - .L_12)
	.align		4
.L_12:
        /*004c*/ 	.word	index@(_Z15test_all_kernelPfS_S_S_S_i)
        /*0050*/ 	.word	0x00000020


	//----- nvinfo : EIATTR_FRAME_SIZE
	.align		4
.L_13:
        /*0054*/ 	.byte	0x04, 0x11
        /*0056*/ 	.short	(.L_15 - .L_14)
	.align		4
.L_14:
        /*0058*/ 	.word	index@($__internal_1_$__cuda_sm3x_div_rn_noftz_f32_slowpath)
        /*005c*/ 	.word	0x00000000


	//----- nvinfo : EIATTR_FRAME_SIZE
	.align		4
.L_15:
        /*0060*/ 	.byte	0x04, 0x11
        /*0062*/ 	.short	(.L_17 - .L_16)
	.align		4
.L_16:
        /*0064*/ 	.word	index@($__internal_0_$__cuda_sm20_rcp_rn_f32_slowpath)
        /*0068*/ 	.word	0x00000000


	//----- nvinfo : EIATTR_FRAME_SIZE
	.align		4
.L_17:
        /*006c*/ 	.byte	0x04, 0x11
        /*006e*/ 	.short	(.L_19 - .L_18)
	.align		4
.L_18:
        /*0070*/ 	.word	index@(_Z15test_all_kernelPfS_S_S_S_i)
        /*0074*/ 	.word	0x00000000


	//----- nvinfo : EIATTR_MIN_STACK_SIZE
	.align		4
.L_19:
        /*0078*/ 	.byte	0x04, 0x12
        /*007a*/ 	.short	(.L_21 - .L_20)
	.align		4
.L_20:
        /*007c*/ 	.word	index@(_Z15test_all_kernelPfS_S_S_S_i)
        /*0080*/ 	.word	0x00000000


	//----- nvinfo : EIATTR_MIN_STACK_SIZE
	.align		4
.L_21:
        /*0084*/ 	.byte	0x04, 0x12
        /*0086*/ 	.short	(.L_23 - .L_22)
	.align		4
.L_22:
        /*0088*/ 	.word	index@(_Z17find_zeros_kernelPfS_S_S_S_iif)
        /*008c*/ 	.word	0x00000000


	//----- nvinfo : EIATTR_MIN_STACK_SIZE
	.align		4
.L_23:
        /*0090*/ 	.byte	0x04, 0x12
        /*0092*/ 	.short	(.L_25 - .L_24)
	.align		4
.L_24:
        /*0094*/ 	.word	index@(_Z13square_kernelPfS_i)
        /*0098*/ 	.word	0x00000000
.L_25:


//--------------------- .nv.compat                --------------------------
	.section	.nv.compat,"",@"SHT_CUDA_COMPAT_INFO"
	.align	4
        /*0000*/ 	.byte	0x02, 0x09, 0x00, 0x00, 0x02, 0x02, 0x01, 0x00, 0x02, 0x05, 0x05, 0x00, 0x03, 0x07, 0x01, 0x01
        /*0010*/ 	.byte	0x02, 0x03, 0x00, 0x00, 0x02, 0x06, 0x01, 0x00, 0x04, 0x0b, 0x08, 0x00, 0x01, 0x00, 0x00, 0x00
        /*0020*/ 	.byte	0x00, 0x00, 0x00, 0x00


//--------------------- .nv.info._Z15test_all_kernelPfS_S_S_S_i --------------------------
	.section	.nv.info._Z15test_all_kernelPfS_S_S_S_i,"",@"SHT_CUDA_INFO"
	.sectionflags	@""
	.align	4


	//----- nvinfo : EIATTR_CUDA_API_VERSION
	.align		4
        /*0000*/ 	.byte	0x04, 0x37
        /*0002*/ 	.short	(.L_27 - .L_26)
.L_26:
        /*0004*/ 	.word	0x00000082


	//----- nvinfo : EIATTR_KPARAM_INFO
	.align		4
.L_27:
        /*0008*/ 	.byte	0x04, 0x17
        /*000a*/ 	.short	(.L_29 - .L_28)
.L_28:
        /*000c*/ 	.word	0x00000000
        /*0010*/ 	.short	0x0005
        /*0012*/ 	.short	0x0028
        /*0014*/ 	.byte	0x00, 0xf0, 0x11, 0x00


	//----- nvinfo : EIATTR_KPARAM_INFO
	.align		4
.L_29:
        /*0018*/ 	.byte	0x04, 0x17
        /*001a*/ 	.short	(.L_31 - .L_30)
.L_30:
        /*001c*/ 	.word	0x00000000
        /*0020*/ 	.short	0x0004
        /*0022*/ 	.short	0x0020
        /*0024*/ 	.byte	0x00, 0xf5, 0x21, 0x00


	//----- nvinfo : EIATTR_KPARAM_INFO
	.align		4
.L_31:
        /*0028*/ 	.byte	0x04, 0x17
        /*002a*/ 	.short	(.L_33 - .L_32)
.L_32:
        /*002c*/ 	.word	0x00000000
        /*0030*/ 	.short	0x0003
        /*0032*/ 	.short	0x0018
        /*0034*/ 	.byte	0x00, 0xf5, 0x21, 0x00


	//----- nvinfo : EIATTR_KPARAM_INFO
	.align		4
.L_33:
        /*0038*/ 	.byte	0x04, 0x17
        /*003a*/ 	.short	(.L_35 - .L_34)
.L_34:
        /*003c*/ 	.word	0x00000000
        /*0040*/ 	.short	0x0002
        /*0042*/ 	.short	0x0010
        /*0044*/ 	.byte	0x00, 0xf5, 0x21, 0x00


	//----- nvinfo : EIATTR_KPARAM_INFO
	.align		4
.L_35:
        /*0048*/ 	.byte	0x04, 0x17
        /*004a*/ 	.short	(.L_37 - .L_36)
.L_36:
        /*004c*/ 	.word	0x00000000
        /*0050*/ 	.short	0x0001
        /*0052*/ 	.short	0x0008
        /*0054*/ 	.byte	0x00, 0xf5, 0x21, 0x00


	//----- nvinfo : EIATTR_KPARAM_INFO
	.align		4
.L_37:
        /*0058*/ 	.byte	0x04, 0x17
        /*005a*/ 	.short	(.L_39 - .L_38)
.L_38:
        /*005c*/ 	.word	0x00000000
        /*0060*/ 	.short	0x0000
        /*0062*/ 	.short	0x0000
        /*0064*/ 	.byte	0x00, 0xf5, 0x21, 0x00


	//----- nvinfo : EIATTR_SPARSE_MMA_MASK
	.align		4
.L_39:
        /*0068*/ 	.byte	0x03, 0x50
        /*006a*/ 	.short	0x0000


	//----- nvinfo : EIATTR_MAXREG_COUNT
	.align		4
        /*006c*/ 	.byte	0x03, 0x1b
        /*006e*/ 	.short	0x00ff


	//----- nvinfo : EIATTR_MERCURY_ISA_VERSION
	.align		4
        /*0070*/ 	.byte	0x03, 0x5f
        /*0072*/ 	.short	0x0101


	//----- nvinfo : EIATTR_VRC_CTA_INIT_COUNT
	.align		4
        /*0074*/ 	.byte	0x02, 0x4a
	.zero		1
	.zero		1


	//----- nvinfo : EIATTR_EXIT_INSTR_OFFSETS
	.align		4
        /*0078*/ 	.byte	0x04, 0x1c
        /*007a*/ 	.short	(.L_41 - .L_40)


	//   ....[0]....
.L_40:
        /*007c*/ 	.word	0x00000080


	//   ....[1]....
        /*0080*/ 	.word	0x00000a70


	//   ....[2]....
        /*0084*/ 	.word	0x00005520


	//----- nvinfo : EIATTR_CRS_STACK_SIZE
	.align		4
.L_41:
        /*0088*/ 	.byte	0x04, 0x1e
        /*008a*/ 	.short	(.L_43 - .L_42)
.L_42:
        /*008c*/ 	.word	0x00000000


	//----- nvinfo : EIATTR_CBANK_PARAM_SIZE
	.align		4
.L_43:
        /*0090*/ 	.byte	0x03, 0x19
        /*0092*/ 	.short	0x002c


	//----- nvinfo : EIATTR_PARAM_CBANK
	.align		4
        /*0094*/ 	.byte	0x04, 0x0a
        /*0096*/ 	.short	(.L_45 - .L_44)
	.align		4
.L_44:
        /*0098*/ 	.word	index@(.nv.constant0._Z15test_all_kernelPfS_S_S_S_i)
        /*009c*/ 	.short	0x0380
        /*009e*/ 	.short	0x002c


	//----- nvinfo : EIATTR_SW_WAR
	.align		4
.L_45:
        /*00a0*/ 	.byte	0x04, 0x36
        /*00a2*/ 	.short	(.L_47 - .L_46)
.L_46:
        /*00a4*/ 	.word	0x00000008
.L_47:


//--------------------- .nv.info._Z17find_zeros_kernelPfS_S_S_S_iif --------------------------
	.section	.nv.info._Z17find_zeros_kernelPfS_S_S_S_iif,"",@"SHT_CUDA_INFO"
	.sectionflags	@""
	.align	4


	//----- nvinfo : EIATTR_CUDA_API_VERSION
	.align		4
        /*0000*/ 	.byte	0x04, 0x37
        /*0002*/ 	.short	(.L_49 - .L_48)
.L_48:
        /*0004*/ 	.word	0x00000082


	//----- nvinfo : EIATTR_KPARAM_INFO
	.align		4
.L_49:
        /*0008*/ 	.byte	0x04, 0x17
        /*000a*/ 	.short	(.L_51 - .L_50)
.L_50:
        /*000c*/ 	.word	0x00000000
        /*0010*/ 	.short	0x0007
        /*0012*/ 	.short	0x0030
        /*0014*/ 	.byte	0x00, 0xf0, 0x11, 0x00


	//----- nvinfo : EIATTR_KPARAM_INFO
	.align		4
.L_51:
        /*0018*/ 	.byte	0x04, 0x17
        /*001a*/ 	.short	(.L_53 - .L_52)
.L_52:
        /*001c*/ 	.word	0x00000000
        /*0020*/ 	.short	0x0006
        /*0022*/ 	.short	0x002c
        /*0024*/ 	.byte	0x00, 0xf0, 0x11, 0x00


	//----- nvinfo : EIATTR_KPARAM_INFO
	.align		4
.L_53:
        /*0028*/ 	.byte	0x04, 0x17
        /*002a*/ 	.short	(.L_55 - .L_54)
.L_54:
        /*002c*/ 	.word	0x00000000
        /*0030*/ 	.short	0x0005
        /*0032*/ 	.short	0x0028
        /*0034*/ 	.byte	0x00, 0xf0, 0x11, 0x00


	//----- nvinfo : EIATTR_KPARAM_INFO
	.align		4
.L_55:
        /*0038*/ 	.byte	0x04, 0x17
        /*003a*/ 	.short	(.L_57 - .L_56)
.L_56:
        /*003c*/ 	.word	0x00000000
        /*0040*/ 	.short	0x0004
        /*0042*/ 	.short	0x0020
        /*0044*/ 	.byte	0x00, 0xf5, 0x21, 0x00


	//----- nvinfo : EIATTR_KPARAM_INFO
	.align		4
.L_57:
        /*0048*/ 	.byte	0x04, 0x17
        /*004a*/ 	.short	(.L_59 - .L_58)
.L_58:
        /*004c*/ 	.word	0x00000000
        /*0050*/ 	.short	0x0003
        /*0052*/ 	.short	0x0018
        /*0054*/ 	.byte	0x00, 0xf5, 0x21, 0x00


	//----- nvinfo : EIATTR_KPARAM_INFO
	.align		4
.L_59:
        /*0058*/ 	.byte	0x04, 0x17
        /*005a*/ 	.short	(.L_61 - .L_60)
.L_60:
        /*005c*/ 	.word	0x00000000
        /*0060*/ 	.short	0x0002
        /*0062*/ 	.short	0x0010
        /*0064*/ 	.byte	0x00, 0xf5, 0x21, 0x00


	//----- nvinfo : EIATTR_KPARAM_INFO
	.align		4
.L_61:
        /*0068*/ 	.byte	0x04, 0x17
        /*006a*/ 	.short	(.L_63 - .L_62)
.L_62:
        /*006c*/ 	.word	0x00000000
        /*0070*/ 	.short	0x0001
        /*0072*/ 	.short	0x0008
        /*0074*/ 	.byte	0x00, 0xf5, 0x21, 0x00


	//----- nvinfo : EIATTR_KPARAM_INFO
	.align		4
.L_63:
        /*0078*/ 	.byte	0x04, 0x17
        /*007a*/ 	.short	(.L_65 - .L_64)
.L_64:
        /*007c*/ 	.word	0x00000000
        /*0080*/ 	.short	0x0000
        /*0082*/ 	.short	0x0000
        /*0084*/ 	.byte	0x00, 0xf5, 0x21, 0x00


	//----- nvinfo : EIATTR_SPARSE_MMA_MASK
	.align		4
.L_65:
        /*0088*/ 	.byte	0x03, 0x50
        /*008a*/ 	.short	0x0000


	//----- nvinfo : EIATTR_MAXREG_COUNT
	.align		4
        /*008c*/ 	.byte	0x03, 0x1b
        /*008e*/ 	.short	0x00ff


	//----- nvinfo : EIATTR_MERCURY_ISA_VERSION
	.align		4
        /*0090*/ 	.byte	0x03, 0x5f
        /*0092*/ 	.short	0x0101


	//----- nvinfo : EIATTR_VRC_CTA_INIT_COUNT
	.align		4
        /*0094*/ 	.byte	0x02, 0x4a
	.zero		1
	.zero		1


	//----- nvinfo : EIATTR_EXIT_INSTR_OFFSETS
	.align		4
        /*0098*/ 	.byte	0x04, 0x1c
        /*009a*/ 	.short	(.L_67 - .L_66)


	//   ....[0]....
.L_66:
        /*009c*/ 	.word	0x00000080


	//   ....[1]....
        /*00a0*/ 	.word	0x00000e20


	//   ....[2]....
        /*00a4*/ 	.word	0x00005950


	//----- nvinfo : EIATTR_CRS_STACK_SIZE
	.align		4
.L_67:
        /*00a8*/ 	.byte	0x04, 0x1e
        /*00aa*/ 	.short	(.L_69 - .L_68)
.L_68:
        /*00ac*/ 	.word	0x00000000


	//----- nvinfo : EIATTR_CBANK_PARAM_SIZE
	.align		4
.L_69:
        /*00b0*/ 	.byte	0x03, 0x19
        /*00b2*/ 	.short	0x0034


	//----- nvinfo : EIATTR_PARAM_CBANK
	.align		4
        /*00b4*/ 	.byte	0x04, 0x0a
        /*00b6*/ 	.short	(.L_71 - .L_70)
	.align		4
.L_70:
        /*00b8*/ 	.word	index@(.nv.constant0._Z17find_zeros_kernelPfS_S_S_S_iif)
        /*00bc*/ 	.short	0x0380
        /*00be*/ 	.short	0x0034


	//----- nvinfo : EIATTR_SW_WAR
	.align		4
.L_71:
        /*00c0*/ 	.byte	0x04, 0x36
        /*00c2*/ 	.short	(.L_73 - .L_72)
.L_72:
        /*00c4*/ 	.word	0x00000008
.L_73:


//--------------------- .nv.info._Z13square_kernelPfS_i --------------------------
	.section	.nv.info._Z13square_kernelPfS_i,"",@"SHT_CUDA_INFO"
	.sectionflags	@""
	.align	4


	//----- nvinfo : EIATTR_CUDA_API_VERSION
	.align		4
        /*0000*/ 	.byte	0x04, 0x37
        /*0002*/ 	.short	(.L_75 - .L_74)
.L_74:
        /*0004*/ 	.word	0x00000082


	//----- nvinfo : EIATTR_KPARAM_INFO
	.align		4
.L_75:
        /*0008*/ 	.byte	0x04, 0x17
        /*000a*/ 	.short	(.L_77 - .L_76)
.L_76:
        /*000c*/ 	.word	0x00000000
        /*0010*/ 	.short	0x0002
        /*0012*/ 	.short	0x0010
        /*0014*/ 	.byte	0x00, 0xf0, 0x11, 0x00


	//----- nvinfo : EIATTR_KPARAM_INFO
	.align		4
.L_77:
        /*0018*/ 	.byte	0x04, 0x17
        /*001a*/ 	.short	(.L_79 - .L_78)
.L_78:
        /*001c*/ 	.word	0x00000000
        /*0020*/ 	.short	0x0001
        /*0022*/ 	.short	0x0008
        /*0024*/ 	.byte	0x00, 0xf5, 0x21, 0x00


	//----- nvinfo : EIATTR_KPARAM_INFO
	.align		4
.L_79:
        /*0028*/ 	.byte	0x04, 0x17
        /*002a*/ 	.short	(.L_81 - .L_80)
.L_80:
        /*002c*/ 	.word	0x00000000
        /*0030*/ 	.short	0x0000
        /*0032*/ 	.short	0x0000
        /*0034*/ 	.byte	0x00, 0xf5, 0x21, 0x00


	//----- nvinfo : EIATTR_SPARSE_MMA_MASK
	.align		4
.L_81:
        /*0038*/ 	.byte	0x03, 0x50
        /*003a*/ 	.short	0x0000


	//----- nvinfo : EIATTR_MAXREG_COUNT
	.align		4
        /*003c*/ 	.byte	0x03, 0x1b
        /*003e*/ 	.short	0x00ff


	//----- nvinfo : EIATTR_MERCURY_ISA_VERSION
	.align		4
        /*0040*/ 	.byte	0x03, 0x5f
        /*0042*/ 	.short	0x0101


	//----- nvinfo : EIATTR_VRC_CTA_INIT_COUNT
	.align		4
        /*0044*/ 	.byte	0x02, 0x4a
	.zero		1
	.zero		1


	//----- nvinfo : EIATTR_EXIT_INSTR_OFFSETS
	.align		4
        /*0048*/ 	.byte	0x04, 0x1c
        /*004a*/ 	.short	(.L_83 - .L_82)


	//   ....[0]....
.L_82:
        /*004c*/ 	.word	0x00000070


	//   ....[1]....
        /*0050*/ 	.word	0x00000150


	//----- nvinfo : EIATTR_CRS_STACK_SIZE
	.align		4
.L_83:
        /*0054*/ 	.byte	0x04, 0x1e
        /*0056*/ 	.short	(.L_85 - .L_84)
.L_84:
        /*0058*/ 	.word	0x00000000


	//----- nvinfo : EIATTR_CBANK_PARAM_SIZE
	.align		4
.L_85:
        /*005c*/ 	.byte	0x03, 0x19
        /*005e*/ 	.short	0x0014


	//----- nvinfo : EIATTR_PARAM_CBANK
	.align		4
        /*0060*/ 	.byte	0x04, 0x0a
        /*0062*/ 	.short	(.L_87 - .L_86)
	.align		4
.L_86:
        /*0064*/ 	.word	index@(.nv.constant0._Z13square_kernelPfS_i)
        /*0068*/ 	.short	0x0380
        /*006a*/ 	.short	0x0014


	//----- nvinfo : EIATTR_SW_WAR
	.align		4
.L_87:
        /*006c*/ 	.byte	0x04, 0x36
        /*006e*/ 	.short	(.L_89 - .L_88)
.L_88:
        /*0070*/ 	.word	0x00000008
.L_89:


//--------------------- .nv.callgraph             --------------------------
	.section	.nv.callgraph,"",@"SHT_CUDA_CALLGRAPH"
	.align	4
	.sectionentsize	8
	.align		4
        /*0000*/ 	.word	0x00000000
	.align		4
        /*0004*/ 	.word	0xffffffff
	.align		4
        /*0008*/ 	.word	0x00000000
	.align		4
        /*000c*/ 	.word	0xfffffffe
	.align		4
        /*0010*/ 	.word	0x00000000
	.align		4
        /*0014*/ 	.word	0xfffffffd
	.align		4
        /*0018*/ 	.word	0x00000000
	.align		4
        /*001c*/ 	.word	0xfffffffc


//--------------------- .text._Z15test_all_kernelPfS_S_S_S_i --------------------------
	.section	.text._Z15test_all_kernelPfS_S_S_S_i,"ax",@progbits
	.align	128
        .global         _Z15test_all_kernelPfS_S_S_S_i
        .type           _Z15test_all_kernelPfS_S_S_S_i,@function
        .size           _Z15test_all_kernelPfS_S_S_S_i,(.L_x_314 - _Z15test_all_kernelPfS_S_S_S_i)
        .other          _Z15test_all_kernelPfS_S_S_S_i,@"STO_CUDA_ENTRY STV_DEFAULT"
_Z15test_all_kernelPfS_S_S_S_i:
.text._Z15test_all_kernelPfS_S_S_S_i:
[----:B------:R-:W-:Y:S01]  /*0000*/  LDC R1, c[0x0][0x37c] ;  /* 0x0000df00ff017b82 */ /* 0x000fe20000000800 */
[----:B------:R-:W0:Y:S07]  /*0010*/  S2R R11, SR_TID.X ;  /* 0x00000000000b7919 */ /* 0x000e2e0000002100 */
[----:B------:R-:W0:Y:S01]  /*0020*/  S2UR UR5, SR_CTAID.X ;  /* 0x00000000000579c3 */ /* 0x000e220000002500 */
[----:B------:R-:W1:Y:S07]  /*0030*/  LDCU UR4, c[0x0][0x3a8] ;  /* 0x00007500ff0477ac */ /* 0x000e6e0008000800 */
[----:B------:R-:W0:Y:S01]  /*0040*/  LDC R10, c[0x0][0x360] ;  /* 0x0000d800ff0a7b82 */ /* 0x000e220000000800 */
[----:B-1----:R-:W-:Y:S01]  /*0050*/  UIADD3 UR16, UPT, UPT, UR4, -0x2, URZ ;  /* 0xfffffffe04107890 */ /* 0x002fe2000fffe0ff */
[----:B0-----:R-:W-:-:S05]  /*0060*/  IMAD R11, R10, UR5, R11 ;  /* 0x000000050a0b7c24 */ /* 0x001fca000f8e020b */
[----:B------:R-:W-:-:S13]  /*0070*/  ISETP.GE.AND P0, PT, R11, UR16, PT ;  /* 0x000000100b007c0c */ /* 0x000fda000bf06270 */
[----:B------:R-:W-:Y:S05]  /*0080*/  @P0 EXIT ;  /* 0x000000000000094d */ /* 0x000fea0003800000 */
[----:B------:R-:W0:Y:S01]  /*0090*/  LDC.64 R16, c[0x0][0x398] ;  /* 0x0000e600ff107b82 */ /* 0x000e220000000a00 */
[----:B------:R-:W1:Y:S01]  /*00a0*/  LDCU UR5, c[0x0][0x370] ;  /* 0x00006e00ff0577ac */ /* 0x000e620008000800 */
[----:B------:R-:W-:Y:S01]  /*00b0*/  UISETP.GT.AND UP0, UPT, UR4, 0x1, UPT ;  /* 0x000000010400788c */ /* 0x000fe2000bf04270 */
[----:B------:R-:W2:Y:S05]  /*00c0*/  LDCU.64 UR18, c[0x0][0x358] ;  /* 0x00006b00ff1277ac */ /* 0x000eaa0008000a00 */
[----:B------:R-:W3:Y:S08]  /*00d0*/  LDC.64 R14, c[0x0][0x380] ;  /* 0x0000e000ff0e7b82 */ /* 0x000ef00000000a00 */
[----:B------:R-:W4:Y:S01]  /*00e0*/  LDC.64 R12, c[0x0][0x390] ;  /* 0x0000e400ff0c7b82 */ /* 0x000f220000000a00 */
[----:B-1----:R-:W-:Y:S01]  /*00f0*/  IMAD R10, R10, UR5, RZ ;  /* 0x000000050a0a7c24 */ /* 0x002fe2000f8e02ff */
[----:B------:R-:W-:Y:S06]  /*0100*/  BRA.U UP0, `(.L_x_0) ;  /* 0x00000009005c7547 */ /* 0x000fec000b800000 */
.L_x_15:
[----:B-1----:R-:W1:Y:S01]  /*0110*/  LDC.64 R8, c[0x0][0x3a0] ;  /* 0x0000e800ff087b82 */ /* 0x002e620000000a00 */
[----:B0-----:R-:W-:-:S04]  /*0120*/  IMAD.WIDE R2, R11, 0x4, R16 ;  /* 0x000000040b027825 */ /* 0x001fc800078e0210 */
[----:B---3--:R-:W-:Y:S01]  /*0130*/  IMAD.WIDE R6, R11, 0x4, R14 ;  /* 0x000000040b067825 */ /* 0x008fe200078e020e */
[----:B--2---:R-:W2:Y:S04]  /*0140*/  LDG.E R5, desc[UR18][R2.64+0x4] ;  /* 0x0000041202057981 */ /* 0x004ea8000c1e1900 */
[----:B------:R-:W2:Y:S04]  /*0150*/  LDG.E R18, desc[UR18][R6.64] ;  /* 0x0000001206127981 */ /* 0x000ea8000c1e1900 */
[----:B------:R0:W3:Y:S04]  /*0160*/  LDG.E R4, desc[UR18][R6.64+0x4] ;  /* 0x0000041206047981 */ /* 0x0000e8000c1e1900 */
[----:B-1----:R-:W5:Y:S01]  /*0170*/  LDG.E R8, desc[UR18][R8.64] ;  /* 0x0000001208087981 */ /* 0x002f62000c1e1900 */
[-C--:B0-----:R-:W-:Y:S01]  /*0180*/  MOV R6, R11.reuse ;  /* 0x0000000b00067202 */ /* 0x081fe20000000f00 */
[----:B------:R-:W-:Y:S01]  /*0190*/  BSSY.RECONVERGENT B2, `(.L_x_1) ;  /* 0x0000015000027945 */ /* 0x000fe20003800200 */
[----:B------:R-:W-:-:S04]  /*01a0*/  IADD3 R11, PT, PT, R10, R11, RZ ;  /* 0x0000000b0a0b7210 */ /* 0x000fc80007ffe0ff */
[----:B------:R-:W-:Y:S01]  /*01b0*/  ISETP.GE.AND P3, PT, R11, UR16, PT ;  /* 0x000000100b007c0c */ /* 0x000fe2000bf66270 */
[C---:B--2---:R-:W-:Y:S01]  /*01c0*/  FADD R0, -R5.reuse, R18 ;  /* 0x0000001205007221 */ /* 0x044fe20000000100 */
[----:B---3--:R-:W-:-:S04]  /*01d0*/  FADD R19, R5, -R4 ;  /* 0x8000000405137221 */ /* 0x008fc80000000000 */
[----:B------:R-:W-:-:S04]  /*01e0*/  FMUL R25, R0, R19 ;  /* 0x0000001300197220 */ /* 0x000fc80000400000 */
[----:B------:R-:W0:Y:S01]  /*01f0*/  MUFU.RCP R20, R25 ;  /* 0x0000001900147308 */ /* 0x000e220000001000 */
[----:B-----5:R-:W-:-:S04]  /*0200*/  FFMA R19, R5, 3, -R8 ;  /* 0x4040000005137823 */ /* 0x020fc80000000808 */
[----:B------:R-:W-:-:S04]  /*0210*/  FADD R19, -R4, R19 ;  /* 0x0000001304137221 */ /* 0x000fc80000000100 */
[----:B------:R-:W-:-:S04]  /*0220*/  FADD R19, -R18, R19 ;  /* 0x0000001312137221 */ /* 0x000fc80000000100 */
[----:B------:R-:W-:Y:S01]  /*0230*/  FADD R2, RZ, R19 ;  /* 0x00000013ff027221 */ /* 0x000fe20000000000 */
[----:B0-----:R-:W-:-:S03]  /*0240*/  FFMA R3, -R25, R20, 1 ;  /* 0x3f80000019037423 */ /* 0x001fc60000000114 */
[----:B------:R-:W0:Y:S01]  /*0250*/  FCHK P0, R2, R25 ;  /* 0x0000001902007302 */ /* 0x000e220000000000 */
[----:B------:R-:W-:-:S04]  /*0260*/  FFMA R3, R20, R3, R20 ;  /* 0x0000000314037223 */ /* 0x000fc80000000014 */
[----:B------:R-:W-:-:S04]  /*0270*/  FFMA R18, R2, R3, RZ ;  /* 0x0000000302127223 */ /* 0x000fc800000000ff */
[----:B------:R-:W-:-:S04]  /*0280*/  FFMA R7, -R25, R18, R2 ;  /* 0x0000001219077223 */ /* 0x000fc80000000102 */
[----:B------:R-:W-:Y:S01]  /*0290*/  FFMA R7, R3, R7, R18 ;  /* 0x0000000703077223 */ /* 0x000fe20000000012 */
[----:B0-----:R-:W-:Y:S06]  /*02a0*/  @!P0 BRA `(.L_x_2) ;  /* 0x00000000000c8947 */ /* 0x001fec0003800000 */
[----:B------:R-:W-:-:S07]  /*02b0*/  MOV R20, 0x2d0 ;  /* 0x000002d000147802 */ /* 0x000fce0000000f00 */
[----:B----4-:R-:W-:Y:S05]  /*02c0*/  CALL.REL.NOINC `($__internal_1_$__cuda_sm3x_div_rn_noftz_f32_slowpath) ;  /* 0x00000054006c7944 */ /* 0x010fea0003c00000 */
[----:B------:R-:W-:-:S07]  /*02d0*/  MOV R7, R2 ;  /* 0x0000000200077202 */ /* 0x000fce0000000f00 */
.L_x_2:
[----:B------:R-:W-:Y:S05]  /*02e0*/  BSYNC.RECONVERGENT B2 ;  /* 0x0000000000027941 */ /* 0x000fea0003800200 */
.L_x_1:
[----:B------:R-:W-:Y:S01]  /*02f0*/  IADD3 R2, PT, PT, R0, 0x1800000, RZ ;  /* 0x0180000000027810 */ /* 0x000fe20007ffe0ff */
[----:B------:R-:W-:Y:S01]  /*0300*/  FADD R8, R5, -R8 ;  /* 0x8000000805087221 */ /* 0x000fe20000000000 */
[----:B------:R-:W-:Y:S02]  /*0310*/  BSSY.RECONVERGENT B0, `(.L_x_3) ;  /* 0x000000e000007945 */ /* 0x000fe40003800200 */
[----:B------:R-:W-:Y:S01]  /*0320*/  LOP3.LUT R2, R2, 0x7f800000, RZ, 0xc0, !PT ;  /* 0x7f80000002027812 */ /* 0x000fe200078ec0ff */
[----:B------:R-:W-:-:S03]  /*0330*/  FADD R8, RZ, R8 ;  /* 0x00000008ff087221 */ /* 0x000fc60000000000 */
[----:B------:R-:W-:-:S13]  /*0340*/  ISETP.GT.U32.AND P0, PT, R2, 0x1ffffff, PT ;  /* 0x01ffffff0200780c */ /* 0x000fda0003f04070 */
[----:B------:R-:W-:Y:S05]  /*0350*/  @P0 BRA `(.L_x_4) ;  /* 0x0000000000140947 */ /* 0x000fea0003800000 */
[----:B------:R-:W-:Y:S02]  /*0360*/  MOV R2, R0 ;  /* 0x0000000000027202 */ /* 0x000fe40000000f00 */
[----:B------:R-:W-:-:S07]  /*0370*/  MOV R18, 0x390 ;  /* 0x0000039000127802 */ /* 0x000fce0000000f00 */
[----:B----4-:R-:W-:Y:S05]  /*0380*/  CALL.REL.NOINC `($__internal_0_$__cuda_sm20_rcp_rn_f32_slowpath) ;  /* 0x0000005000687944 */ /* 0x010fea0003c00000 */
[----:B------:R-:W-:Y:S01]  /*0390*/  MOV R9, R19 ;  /* 0x0000001300097202 */ /* 0x000fe20000000f00 */
[----:B------:R-:W-:Y:S06]  /*03a0*/  BRA `(.L_x_5) ;  /* 0x0000000000107947 */ /* 0x000fec0003800000 */
.L_x_4:
[----:B------:R-:W0:Y:S02]  /*03b0*/  MUFU.RCP R9, R0 ;  /* 0x0000000000097308 */ /* 0x000e240000001000 */
[----:B0-----:R-:W-:-:S04]  /*03c0*/  FFMA R2, R0, R9, -1 ;  /* 0xbf80000000027423 */ /* 0x001fc80000000009 */
[----:B------:R-:W-:-:S04]  /*03d0*/  FADD.FTZ R2, -R2, -RZ ;  /* 0x800000ff02027221 */ /* 0x000fc80000010100 */
[----:B------:R-:W-:-:S07]  /*03e0*/  FFMA R9, R9, R2, R9 ;  /* 0x0000000209097223 */ /* 0x000fce0000000009 */
.L_x_5:
[----:B------:R-:W-:Y:S05]  /*03f0*/  BSYNC.RECONVERGENT B0 ;  /* 0x0000000000007941 */ /* 0x000fea0003800200 */
.L_x_3:
[----:B------:R-:W-:Y:S01]  /*0400*/  FADD R5, -R5, R4 ;  /* 0x0000000405057221 */ /* 0x000fe20000000100 */
[----:B------:R-:W-:Y:S04]  /*0410*/  BSSY.RECONVERGENT B0, `(.L_x_6) ;  /* 0x000000e000007945 */ /* 0x000fe80003800200 */
[----:B------:R-:W-:-:S04]  /*0420*/  IADD3 R0, PT, PT, R5, 0x1800000, RZ ;  /* 0x0180000005007810 */ /* 0x000fc80007ffe0ff */
[----:B------:R-:W-:-:S04]  /*0430*/  LOP3.LUT R0, R0, 0x7f800000, RZ, 0xc0, !PT ;  /* 0x7f80000000007812 */ /* 0x000fc800078ec0ff */
[----:B------:R-:W-:-:S13]  /*0440*/  ISETP.GT.U32.AND P0, PT, R0, 0x1ffffff, PT ;  /* 0x01ffffff0000780c */ /* 0x000fda0003f04070 */
[----:B------:R-:W-:Y:S05]  /*0450*/  @P0 BRA `(.L_x_7) ;  /* 0x0000000000140947 */ /* 0x000fea0003800000 */
[----:B------:R-:W-:Y:S02]  /*0460*/  MOV R2, R5 ;  /* 0x0000000500027202 */ /* 0x000fe40000000f00 */
[----:B------:R-:W-:-:S07]  /*0470*/  MOV R18, 0x490 ;  /* 0x0000049000127802 */ /* 0x000fce0000000f00 */
[----:B----4-:R-:W-:Y:S05]  /*0480*/  CALL.REL.NOINC `($__internal_0_$__cuda_sm20_rcp_rn_f32_slowpath) ;  /* 0x0000005000287944 */ /* 0x010fea0003c00000 */
[----:B------:R-:W-:Y:S01]  /*0490*/  MOV R0, R19 ;  /* 0x0000001300007202 */ /* 0x000fe20000000f00 */
[----:B------:R-:W-:Y:S06]  /*04a0*/  BRA `(.L_x_8) ;  /* 0x0000000000107947 */ /* 0x000fec0003800000 */
.L_x_7:
[----:B------:R-:W0:Y:S02]  /*04b0*/  MUFU.RCP R0, R5 ;  /* 0x0000000500007308 */ /* 0x000e240000001000 */
[----:B0-----:R-:W-:-:S04]  /*04c0*/  FFMA R2, R5, R0, -1 ;  /* 0xbf80000005027423 */ /* 0x001fc80000000000 */
[----:B------:R-:W-:-:S04]  /*04d0*/  FADD.FTZ R3, -R2, -RZ ;  /* 0x800000ff02037221 */ /* 0x000fc80000010100 */
[----:B------:R-:W-:-:S07]  /*04e0*/  FFMA R0, R0, R3, R0 ;  /* 0x0000000300007223 */ /* 0x000fce0000000000 */
.L_x_8:
[----:B------:R-:W-:Y:S05]  /*04f0*/  BSYNC.RECONVERGENT B0 ;  /* 0x0000000000007941 */ /* 0x000fea0003800200 */
.L_x_6:
[----:B------:R-:W-:Y:S01]  /*0500*/  FADD R9, R0, R9 ;  /* 0x0000000900097221 */ /* 0x000fe20000000000 */
[C---:B------:R-:W-:Y:S01]  /*0510*/  FADD R2, R8.reuse, R8 ;  /* 0x0000000808027221 */ /* 0x040fe20000000000 */
[----:B------:R-:W-:Y:S02]  /*0520*/  BSSY.RECONVERGENT B2, `(.L_x_9) ;  /* 0x000000e000027945 */ /* 0x000fe40003800200 */
[----:B------:R-:W-:-:S04]  /*0530*/  FFMA R4, R8, -R9, 1 ;  /* 0x3f80000008047423 */ /* 0x000fc80000000809 */
[----:B------:R-:W0:Y:S08]  /*0540*/  MUFU.RCP R3, R4 ;  /* 0x0000000400037308 */ /* 0x000e300000001000 */
[----:B------:R-:W1:Y:S01]  /*0550*/  FCHK P0, R2, R4 ;  /* 0x0000000402007302 */ /* 0x000e620000000000 */
[----:B0-----:R-:W-:-:S04]  /*0560*/  FFMA R0, -R4, R3, 1 ;  /* 0x3f80000004007423 */ /* 0x001fc80000000103 */
[----:B------:R-:W-:-:S04]  /*0570*/  FFMA R3, R3, R0, R3 ;  /* 0x0000000003037223 */ /* 0x000fc80000000003 */
[----:B------:R-:W-:-:S04]  /*0580*/  FFMA R0, R2, R3, RZ ;  /* 0x0000000302007223 */ /* 0x000fc800000000ff */
[----:B------:R-:W-:-:S04]  /*0590*/  FFMA R5, -R4, R0, R2 ;  /* 0x0000000004057223 */ /* 0x000fc80000000102 */
[----:B------:R-:W-:Y:S01]  /*05a0*/  FFMA R0, R3, R5, R0 ;  /* 0x0000000503007223 */ /* 0x000fe20000000000 */
[----:B-1----:R-:W-:Y:S06]  /*05b0*/  @!P0 BRA `(.L_x_10) ;  /* 0x0000000000108947 */ /* 0x002fec0003800000 */
[----:B------:R-:W-:Y:S02]  /*05c0*/  MOV R25, R4 ;  /* 0x0000000400197202 */ /* 0x000fe40000000f00 */
[----:B------:R-:W-:-:S07]  /*05d0*/  MOV R20, 0x5f0 ;  /* 0x000005f000147802 */ /* 0x000fce0000000f00 */
[----:B----4-:R-:W-:Y:S05]  /*05e0*/  CALL.REL.NOINC `($__internal_1_$__cuda_sm3x_div_rn_noftz_f32_slowpath) ;  /* 0x0000005000a47944 */ /* 0x010fea0003c00000 */
[----:B------:R-:W-:-:S07]  /*05f0*/  MOV R0, R2 ;  /* 0x0000000200007202 */ /* 0x000fce0000000f00 */
.L_x_10:
[----:B------:R-:W-:Y:S05]  /*0600*/  BSYNC.RECONVERGENT B2 ;  /* 0x0000000000027941 */ /* 0x000fea0003800200 */
.L_x_9:
[----:B------:R-:W0:Y:S01]  /*0610*/  MUFU.RCP R3, R4 ;  /* 0x0000000400037308 */ /* 0x000e220000001000 */
[----:B------:R-:W-:Y:S01]  /*0620*/  FADD R7, R7, R7 ;  /* 0x0000000707077221 */ /* 0x000fe20000000000 */
[----:B------:R-:W-:Y:S06]  /*0630*/  BSSY.RECONVERGENT B2, `(.L_x_11) ;  /* 0x000000c000027945 */ /* 0x000fec0003800200 */
        /* <DEDUP_REMOVED lines=8> */
[----:B------:R-:W-:Y:S02]  /*06c0*/  MOV R25, R4 ;  /* 0x0000000400197202 */ /* 0x000fe40000000f00 */
[----:B------:R-:W-:-:S07]  /*06d0*/  MOV R20, 0x6f0 ;  /* 0x000006f000147802 */ /* 0x000fce0000000f00 */
[----:B----4-:R-:W-:Y:S05]  /*06e0*/  CALL.REL.NOINC `($__internal_1_$__cuda_sm3x_div_rn_noftz_f32_slowpath) ;  /* 0x0000005000647944 */ /* 0x010fea0003c00000 */
.L_x_12:
[----:B------:R-:W-:Y:S05]  /*06f0*/  BSYNC.RECONVERGENT B2 ;  /* 0x0000000000027941 */ /* 0x000fea0003800200 */
.L_x_11:
[----:B------:R-:W-:Y:S01]  /*0700*/  FFMA R2, R2, R0, 1 ;  /* 0x3f80000002027423 */ /* 0x000fe20000000000 */
[----:B------:R-:W-:Y:S01]  /*0710*/  HFMA2 R4, -RZ, RZ, 1.5048828125, 33.21875 ;  /* 0x3e055027ff047431 */ /* 0x000fe200000001ff */
[----:B------:R-:W-:Y:S03]  /*0720*/  BSSY.RECONVERGENT B2, `(.L_x_13) ;  /* 0x0000031000027945 */ /* 0x000fe60003800200 */
[----:B------:R-:W-:-:S13]  /*0730*/  FSETP.GEU.AND P0, PT, R2, 1.175494350822287508e-38, PT ;  /* 0x008000000200780b */ /* 0x000fda0003f0e000 */
[----:B------:R-:W-:-:S05]  /*0740*/  @!P0 FMUL R2, R2, 8388608 ;  /* 0x4b00000002028820 */ /* 0x000fca0000400000 */
[----:B------:R-:W-:-:S04]  /*0750*/  IADD3 R3, PT, PT, R2, -0x3f2aaaab, RZ ;  /* 0xc0d5555502037810 */ /* 0x000fc80007ffe0ff */
[----:B------:R-:W-:-:S04]  /*0760*/  LOP3.LUT R5, R3, 0xff800000, RZ, 0xc0, !PT ;  /* 0xff80000003057812 */ /* 0x000fc800078ec0ff */
[----:B------:R-:W-:-:S05]  /*0770*/  IADD3 R3, PT, PT, R2, -R5, RZ ;  /* 0x8000000502037210 */ /* 0x000fca0007ffe0ff */
[----:B------:R-:W-:Y:S01]  /*0780*/  FADD R7, R3, -1 ;  /* 0xbf80000003077421 */ /* 0x000fe20000000000 */
[----:B------:R-:W-:Y:S02]  /*0790*/  FSEL R3, RZ, -23, P0 ;  /* 0xc1b80000ff037808 */ /* 0x000fe40000000000 */
[----:B------:R-:W-:Y:S01]  /*07a0*/  ISETP.GT.U32.AND P0, PT, R2, 0x7f7fffff, PT ;  /* 0x7f7fffff0200780c */ /* 0x000fe20003f04070 */
[----:B------:R-:W-:-:S04]  /*07b0*/  FFMA R4, R7, -R4, 0.14084610342979431152 ;  /* 0x3e1039f607047423 */ /* 0x000fc80000000804 */
[----:B------:R-:W-:-:S04]  /*07c0*/  FFMA R4, R7, R4, -0.12148627638816833496 ;  /* 0xbdf8cdcc07047423 */ /* 0x000fc80000000004 */
[----:B------:R-:W-:-:S04]  /*07d0*/  FFMA R4, R7, R4, 0.13980610668659210205 ;  /* 0x3e0f295507047423 */ /* 0x000fc80000000004 */
[----:B------:R-:W-:-:S04]  /*07e0*/  FFMA R4, R7, R4, -0.16684235632419586182 ;  /* 0xbe2ad8b907047423 */ /* 0x000fc80000000004 */
[----:B------:R-:W-:-:S04]  /*07f0*/  FFMA R4, R7, R4, 0.20012299716472625732 ;  /* 0x3e4ced0b07047423 */ /* 0x000fc80000000004 */
[----:B------:R-:W-:-:S04]  /*0800*/  FFMA R4, R7, R4, -0.24999669194221496582 ;  /* 0xbe7fff2207047423 */ /* 0x000fc80000000004 */
[----:B------:R-:W-:-:S04]  /*0810*/  FFMA R4, R7, R4, 0.33333182334899902344 ;  /* 0x3eaaaa7807047423 */ /* 0x000fc80000000004 */
[C---:B------:R-:W-:Y:S01]  /*0820*/  FFMA R8, R7.reuse, R4, -0.5 ;  /* 0xbf00000007087423 */ /* 0x040fe20000000004 */
[----:B------:R-:W-:Y:S02]  /*0830*/  I2FP.F32.S32 R4, R5 ;  /* 0x0000000500047245 */ /* 0x000fe40000201400 */
[----:B------:R-:W-:Y:S01]  /*0840*/  MOV R5, 0x7f800000 ;  /* 0x7f80000000057802 */ /* 0x000fe20000000f00 */
[C---:B------:R-:W-:Y:S02]  /*0850*/  FMUL R8, R7.reuse, R8 ;  /* 0x0000000807087220 */ /* 0x040fe40000400000 */
[----:B------:R-:W-:Y:S02]  /*0860*/  FFMA R3, R4, 1.1920928955078125e-07, R3 ;  /* 0x3400000004037823 */ /* 0x000fe40000000003 */
[----:B------:R-:W-:-:S04]  /*0870*/  FFMA R8, R7, R8, R7 ;  /* 0x0000000807087223 */ /* 0x000fc80000000007 */
[----:B------:R-:W-:Y:S01]  /*0880*/  FFMA R3, R3, 0.69314718246459960938, R8 ;  /* 0x3f31721803037823 */ /* 0x000fe20000000008 */
[C---:B------:R-:W-:Y:S01]  /*0890*/  @P0 FFMA R3, R2.reuse, R5, +INF ;  /* 0x7f80000002030423 */ /* 0x040fe20000000005 */
[----:B------:R-:W-:Y:S01]  /*08a0*/  FSETP.NEU.AND P0, PT, R2, RZ, PT ;  /* 0x000000ff0200720b */ /* 0x000fe20003f0d000 */
[----:B------:R-:W-:Y:S01]  /*08b0*/  HFMA2 R2, -RZ, RZ, 0.96630859375, -0.0022525787353515625 ;  /* 0x3bbb989dff027431 */ /* 0x000fe200000001ff */
[----:B------:R-:W-:Y:S01]  /*08c0*/  MOV R5, 0x437c0000 ;  /* 0x437c000000057802 */ /* 0x000fe20000000f00 */
[----:B------:R-:W-:-:S05]  /*08d0*/  FMUL R3, R3, 0.5 ;  /* 0x3f00000003037820 */ /* 0x000fca0000400000 */
[----:B------:R-:W-:-:S05]  /*08e0*/  FSEL R3, R3, -INF , P0 ;  /* 0xff80000003037808 */ /* 0x000fca0000000000 */
[----:B------:R-:W-:-:S04]  /*08f0*/  FFMA.SAT R2, R3, R2, 0.5 ;  /* 0x3f00000003027423 */ /* 0x000fc80000002002 */
[----:B------:R-:W-:-:S04]  /*0900*/  FFMA.RM R2, R2, R5, 12582913 ;  /* 0x4b40000102027423 */ /* 0x000fc80000004005 */
[C---:B------:R-:W-:Y:S01]  /*0910*/  FADD R4, R2.reuse, -12583039 ;  /* 0xcb40007f02047421 */ /* 0x040fe20000000000 */
[----:B------:R-:W-:-:S03]  /*0920*/  SHF.L.U32 R2, R2, 0x17, RZ ;  /* 0x0000001702027819 */ /* 0x000fc600000006ff */
[----:B------:R-:W-:-:S04]  /*0930*/  FFMA R4, R3, 1.4426950216293334961, -R4 ;  /* 0x3fb8aa3b03047823 */ /* 0x000fc80000000804 */
[----:B------:R-:W-:-:S04]  /*0940*/  FFMA R4, R3, 1.925963033500011079e-08, R4 ;  /* 0x32a5706003047823 */ /* 0x000fc80000000004 */
[----:B------:R-:W0:Y:S02]  /*0950*/  MUFU.EX2 R3, R4 ;  /* 0x0000000400037308 */ /* 0x000e240000000800 */
[----:B0-----:R-:W-:-:S06]  /*0960*/  FFMA R25, R2, R3, 1 ;  /* 0x3f80000002197423 */ /* 0x001fcc0000000003 */
        /* <DEDUP_REMOVED lines=12> */
.L_x_14:
[----:B------:R-:W-:Y:S05]  /*0a30*/  BSYNC.RECONVERGENT B2 ;  /* 0x0000000000027941 */ /* 0x000fea0003800200 */
.L_x_13:
[----:B----4-:R-:W-:-:S05]  /*0a40*/  IMAD.WIDE R2, R6, 0x4, R12 ;  /* 0x0000000406027825 */ /* 0x010fca00078e020c */
[----:B------:R1:W-:Y:S01]  /*0a50*/  STG.E desc[UR18][R2.64+0x4], R5 ;  /* 0x0000040502007986 */ /* 0x0003e2000c101912 */
[----:B------:R-:W-:Y:S05]  /*0a60*/  @!P3 BRA `(.L_x_15) ;  /* 0xfffffff400a8b947 */ /* 0x000fea000383ffff */
[----:B------:R-:W-:Y:S05]  /*0a70*/  EXIT ;  /* 0x000000000000794d */ /* 0x000fea0003800000 */
.L_x_0:
[----:B------:R-:W-:Y:S02]  /*0a80*/  UIADD3 UR5, UPT, UPT, UR4, 0x7, URZ ;  /* 0x0000000704057890 */ /* 0x000fe4000fffe0ff */
[----:B------:R-:W-:Y:S02]  /*0a90*/  UIADD3 UR7, UPT, UPT, UR4, 0x3, URZ ;  /* 0x0000000304077890 */ /* 0x000fe4000fffe0ff */
[----:B------:R-:W-:Y:S02]  /*0aa0*/  UIADD3 UR4, UPT, UPT, UR4, -0x1, URZ ;  /* 0xffffffff04047890 */ /* 0x000fe4000fffe0ff */
[----:B------:R-:W-:Y:S02]  /*0ab0*/  ULOP3.LUT UR6, UR5, 0x7, URZ, 0xc0, !UPT ;  /* 0x0000000705067892 */ /* 0x000fe4000f8ec0ff */
[----:B------:R-:W-:Y:S02]  /*0ac0*/  ULOP3.LUT UR17, UR4, 0x7, URZ, 0xc0, !UPT ;  /* 0x0000000704117892 */ /* 0x000fe4000f8ec0ff */
[----:B------:R-:W-:-:S02]  /*0ad0*/  ULOP3.LUT UR4, UR4, 0xfffffff8, URZ, 0xc0, !UPT ;  /* 0xfffffff804047892 */ /* 0x000fc4000f8ec0ff */
[----:B------:R-:W-:Y:S02]  /*0ae0*/  ULOP3.LUT UR8, UR7, 0x3, URZ, 0xc0, !UPT ;  /* 0x0000000307087892 */ /* 0x000fe4000f8ec0ff */
[----:B------:R-:W-:Y:S02]  /*0af0*/  ULOP3.LUT UR5, UR5, 0x3, URZ, 0xc0, !UPT ;  /* 0x0000000305057892 */ /* 0x000fe4000f8ec0ff */
[----:B------:R-:W-:Y:S01]  /*0b00*/  MOV R9, UR4 ;  /* 0x0000000400097c02 */ /* 0x000fe20008000f00 */
[----:B------:R-:W-:Y:S02]  /*0b10*/  ULOP3.LUT UR7, UR7, 0x1, URZ, 0xc0, !UPT ;  /* 0x0000000107077892 */ /* 0x000fe4000f8ec0ff */
[----:B------:R-:W-:Y:S02]  /*0b20*/  UIADD3 UR6, UPT, UPT, UR6, -0x1, URZ ;  /* 0xffffffff06067890 */ /* 0x000fe4000fffe0ff */
[----:B------:R-:W-:-:S12]  /*0b30*/  UIADD3 UR8, UPT, UPT, UR8, -0x1, URZ ;  /* 0xffffffff08087890 */ /* 0x000fd8000fffe0ff */
.L_x_137:
[----:B------:R-:W1:Y:S08]  /*0b40*/  LDC.64 R2, c[0x0][0x398] ;  /* 0x0000e600ff027b82 */ /* 0x000e700000000a00 */
[----:B----4-:R-:W4:Y:S01]  /*0b50*/  LDC.64 R12, c[0x0][0x380] ;  /* 0x0000e000ff0c7b82 */ /* 0x010f220000000a00 */
[----:B-1----:R-:W-:-:S05]  /*0b60*/  IMAD.WIDE R2, R11, 0x4, R2 ;  /* 0x000000040b027825 */ /* 0x002fca00078e0202 */
[----:B--2---:R1:W5:Y:S01]  /*0b70*/  LDG.E R8, desc[UR18][R2.64+0x4] ;  /* 0x0000041202087981 */ /* 0x004362000c1e1900 */
[----:B----4-:R-:W-:-:S05]  /*0b80*/  IMAD.WIDE R12, R11, 0x4, R12 ;  /* 0x000000040b0c7825 */ /* 0x010fca00078e020c */
[----:B------:R1:W5:Y:S04]  /*0b90*/  LDG.E R7, desc[UR18][R12.64+0x4] ;  /* 0x000004120c077981 */ /* 0x000368000c1e1900 */
[----:B------:R1:W5:Y:S01]  /*0ba0*/  LDG.E R6, desc[UR18][R12.64] ;  /* 0x000000120c067981 */ /* 0x000362000c1e1900 */
[----:B------:R-:W-:Y:S01]  /*0bb0*/  UISETP.GE.U32.AND UP0, UPT, UR16, 0x7, UPT ;  /* 0x000000071000788c */ /* 0x000fe2000bf06070 */
[----:B------:R-:W-:Y:S01]  /*0bc0*/  HFMA2 R0, -RZ, RZ, 0, 0 ;  /* 0x00000000ff007431 */ /* 0x000fe200000001ff */
[----:B------:R-:W-:-:S07]  /*0bd0*/  MOV R4, RZ ;  /* 0x000000ff00047202 */ /* 0x000fce0000000f00 */
[----:B-1----:R-:W-:Y:S05]  /*0be0*/  BRA.U !UP0, `(.L_x_16) ;  /* 0x0000000d083c7547 */ /* 0x002fea000b800000 */
[----:B------:R-:W1:Y:S01]  /*0bf0*/  LDCU UR4, c[0x0][0x3a8] ;  /* 0x00007500ff0477ac */ /* 0x000e620008000800 */
[----:B------:R-:W-:Y:S01]  /*0c00*/  MOV R0, RZ ;  /* 0x000000ff00007202 */ /* 0x000fe20000000f00 */
[----:B------:R-:W2:Y:S01]  /*0c10*/  LDCU.128 UR12, c[0x0][0x380] ;  /* 0x00007000ff0c77ac */ /* 0x000ea20008000c00 */
[----:B-1----:R-:W-:Y:S02]  /*0c20*/  UIADD3 UR9, UPT, UPT, UR4, -0x1, URZ ;  /* 0xffffffff04097890 */ /* 0x002fe4000fffe0ff */
[----:B--2---:R-:W-:Y:S02]  /*0c30*/  UIADD3 UR10, UP0, UPT, UR12, 0x10, URZ ;  /* 0x000000100c0a7890 */ /* 0x004fe4000ff1e0ff */
[----:B------:R-:W-:Y:S02]  /*0c40*/  UIADD3 UR4, UP1, UPT, UR14, 0x10, URZ ;  /* 0x000000100e047890 */ /* 0x000fe4000ff3e0ff */
[----:B------:R-:W-:Y:S02]  /*0c50*/  ULOP3.LUT UR12, UR9, 0xfffffff8, URZ, 0xc0, !UPT ;  /* 0xfffffff8090c7892 */ /* 0x000fe4000f8ec0ff */
[----:B------:R-:W-:Y:S01]  /*0c60*/  UIADD3.X UR11, UPT, UPT, URZ, UR13, URZ, UP0, !UPT ;  /* 0x0000000dff0b7290 */ /* 0x000fe200087fe4ff */
[----:B---3--:R-:W-:Y:S01]  /*0c70*/  MOV R14, UR10 ;  /* 0x0000000a000e7c02 */ /* 0x008fe20008000f00 */
[----:B------:R-:W-:Y:S01]  /*0c80*/  UIADD3.X UR9, UPT, UPT, URZ, UR15, URZ, UP1, !UPT ;  /* 0x0000000fff097290 */ /* 0x000fe20008ffe4ff */
[----:B------:R-:W-:-:S02]  /*0c90*/  MOV R12, UR4 ;  /* 0x00000004000c7c02 */ /* 0x000fc40008000f00 */
[----:B------:R-:W-:Y:S02]  /*0ca0*/  MOV R9, UR12 ;  /* 0x0000000c00097c02 */ /* 0x000fe40008000f00 */
[----:B------:R-:W-:Y:S02]  /*0cb0*/  MOV R15, UR11 ;  /* 0x0000000b000f7c02 */ /* 0x000fe40008000f00 */
[----:B------:R-:W-:Y:S02]  /*0cc0*/  MOV R13, UR9 ;  /* 0x00000009000d7c02 */ /* 0x000fe40008000f00 */
[----:B------:R-:W-:-:S07]  /*0cd0*/  IADD3 R4, PT, PT, -R9, RZ, RZ ;  /* 0x000000ff09047210 */ /* 0x000fce0007ffe1ff */
.L_x_33:
[----:B------:R-:W2:Y:S04]  /*0ce0*/  LDG.E R3, desc[UR18][R14.64+-0x10] ;  /* 0xfffff0120e037981 */ /* 0x000ea8000c1e1900 */
[----:B------:R-:W3:Y:S01]  /*0cf0*/  LDG.E R2, desc[UR18][R12.64+-0x10] ;  /* 0xfffff0120c027981 */ /* 0x000ee2000c1e1900 */
[----:B------:R-:W-:Y:S01]  /*0d00*/  IADD3 R4, PT, PT, R4, 0x8, RZ ;  /* 0x0000000804047810 */ /* 0x000fe20007ffe0ff */
[----:B------:R-:W-:Y:S03]  /*0d10*/  BSSY.RECONVERGENT B2, `(.L_x_17) ;  /* 0x0000014000027945 */ /* 0x000fe60003800200 */
[----:B------:R-:W-:Y:S01]  /*0d20*/  ISETP.NE.AND P2, PT, R4, RZ, PT ;  /* 0x000000ff0400720c */ /* 0x000fe20003f45270 */
[----:B--2--5:R-:W-:-:S04]  /*0d30*/  FADD R5, -R8, R3 ;  /* 0x0000000308057221 */ /* 0x024fc80000000100 */
[----:B0-----:R-:W-:-:S04]  /*0d40*/  FMUL R16, R5, R5 ;  /* 0x0000000505107220 */ /* 0x001fc80000400000 */
[----:B------:R-:W-:Y:S01]  /*0d50*/  FMUL R25, R5, R16 ;  /* 0x0000001005197220 */ /* 0x000fe20000400000 */
[--C-:B------:R-:W-:Y:S01]  /*0d60*/  FADD R5, -R6, R3.reuse ;  /* 0x0000000306057221 */ /* 0x100fe20000000100 */
[----:B------:R-:W-:Y:S02]  /*0d70*/  FADD R3, -R7, R3 ;  /* 0x0000000307037221 */ /* 0x000fe40000000100 */
[----:B------:R-:W0:Y:S01]  /*0d80*/  MUFU.RCP R16, R25 ;  /* 0x0000001900107308 */ /* 0x000e220000001000 */
[----:B---3--:R-:W-:-:S04]  /*0d90*/  FMUL R2, R2, R5 ;  /* 0x0000000502027220 */ /* 0x008fc80000400000 */
[----:B------:R-:W-:-:S04]  /*0da0*/  FMUL R2, R2, R3 ;  /* 0x0000000302027220 */ /* 0x000fc80000400000 */
[----:B------:R-:W1:Y:S01]  /*0db0*/  FCHK P0, R2, R25 ;  /* 0x0000001902007302 */ /* 0x000e620000000000 */
[----:B0-----:R-:W-:-:S04]  /*0dc0*/  FFMA R5, -R25, R16, 1 ;  /* 0x3f80000019057423 */ /* 0x001fc80000000110 */
[----:B------:R-:W-:-:S04]  /*0dd0*/  FFMA R5, R16, R5, R16 ;  /* 0x0000000510057223 */ /* 0x000fc80000000010 */
[----:B------:R-:W-:-:S04]  /*0de0*/  FFMA R16, R2, R5, RZ ;  /* 0x0000000502107223 */ /* 0x000fc800000000ff */
[----:B------:R-:W-:-:S04]  /*0df0*/  FFMA R3, -R25, R16, R2 ;  /* 0x0000001019037223 */ /* 0x000fc80000000102 */
[----:B------:R-:W-:Y:S01]  /*0e00*/  FFMA R3, R5, R3, R16 ;  /* 0x0000000305037223 */ /* 0x000fe20000000010 */
[----:B-1----:R-:W-:Y:S06]  /*0e10*/  @!P0 BRA `(.L_x_18) ;  /* 0x00000000000c8947 */ /* 0x002fec0003800000 */
[----:B------:R-:W-:-:S07]  /*0e20*/  MOV R20, 0xe40 ;  /* 0x00000e4000147802 */ /* 0x000fce0000000f00 */
[----:B------:R-:W-:Y:S05]  /*0e30*/  CALL.REL.NOINC `($__internal_1_$__cuda_sm3x_div_rn_noftz_f32_slowpath) ;  /* 0x0000004800907944 */ /* 0x000fea0003c00000 */
[----:B------:R-:W-:-:S07]  /*0e40*/  MOV R3, R2 ;  /* 0x0000000200037202 */ /* 0x000fce0000000f00 */
.L_x_18:
[----:B------:R-:W-:Y:S05]  /*0e50*/  BSYNC.RECONVERGENT B2 ;  /* 0x0000000000027941 */ /* 0x000fea0003800200 */
.L_x_17:
[----:B------:R-:W2:Y:S04]  /*0e60*/  LDG.E R5, desc[UR18][R14.64+-0xc] ;  /* 0xfffff4120e057981 */ /* 0x000ea8000c1e1900 */
[----:B------:R-:W3:Y:S01]  /*0e70*/  LDG.E R2, desc[UR18][R12.64+-0xc] ;  /* 0xfffff4120c027981 */ /* 0x000ee2000c1e1900 */
[----:B------:R-:W-:Y:S01]  /*0e80*/  BSSY.RECONVERGENT B2, `(.L_x_19) ;  /* 0x0000014000027945 */ /* 0x000fe20003800200 */
[----:B------:R-:W-:Y:S01]  /*0e90*/  FADD R0, R3, R0 ;  /* 0x0000000003007221 */ /* 0x000fe20000000000 */
[----:B--2---:R-:W-:-:S04]  /*0ea0*/  FADD R16, -R8, R5 ;  /* 0x0000000508107221 */ /* 0x004fc80000000100 */
[----:B------:R-:W-:-:S04]  /*0eb0*/  FMUL R17, R16, R16 ;  /* 0x0000001010117220 */ /* 0x000fc80000400000 */
        /* <DEDUP_REMOVED lines=16> */
.L_x_20:
[----:B------:R-:W-:Y:S05]  /*0fc0*/  BSYNC.RECONVERGENT B2 ;  /* 0x0000000000027941 */ /* 0x000fea0003800200 */
.L_x_19:
        /* <DEDUP_REMOVED lines=22> */
.L_x_22:
[----:B------:R-:W-:Y:S05]  /*1130*/  BSYNC.RECONVERGENT B2 ;  /* 0x0000000000027941 */ /* 0x000fea0003800200 */
.L_x_21:
        /* <DEDUP_REMOVED lines=22> */
.L_x_24:
[----:B------:R-:W-:Y:S05]  /*12a0*/  BSYNC.RECONVERGENT B2 ;  /* 0x0000000000027941 */ /* 0x000fea0003800200 */
.L_x_23:
        /* <DEDUP_REMOVED lines=22> */
.L_x_26:
[----:B------:R-:W-:Y:S05]  /*1410*/  BSYNC.RECONVERGENT B2 ;  /* 0x0000000000027941 */ /* 0x000fea0003800200 */
.L_x_25:
        /* <DEDUP_REMOVED lines=22> */
.L_x_28:
[----:B------:R-:W-:Y:S05]  /*1580*/  BSYNC.RECONVERGENT B2 ;  /* 0x0000000000027941 */ /* 0x000fea0003800200 */
.L_x_27:
        /* <DEDUP_REMOVED lines=22> */
.L_x_30:
[----:B------:R-:W-:Y:S05]  /*16f0*/  BSYNC.RECONVERGENT B2 ;  /* 0x0000000000027941 */ /* 0x000fea0003800200 */
.L_x_29:
        /* <DEDUP_REMOVED lines=22> */
.L_x_32:
[----:B------:R-:W-:Y:S05]  /*1860*/  BSYNC.RECONVERGENT B2 ;  /* 0x0000000000027941 */ /* 0x000fea0003800200 */
.L_x_31:
[----:B------:R-:W-:Y:S01]  /*1870*/  IADD3 R14, P0, PT, R14, 0x20, RZ ;  /* 0x000000200e0e7810 */ /* 0x000fe20007f1e0ff */
[----:B------:R-:W-:Y:S01]  /*1880*/  FADD R0, R0, R5 ;  /* 0x0000000500007221 */ /* 0x000fe20000000000 */
[----:B------:R-:W-:Y:S02]  /*1890*/  IADD3 R12, P1, PT, R12, 0x20, RZ ;  /* 0x000000200c0c7810 */ /* 0x000fe40007f3e0ff */
[----:B------:R-:W-:Y:S02]  /*18a0*/  IADD3.X R15, PT, PT, RZ, R15, RZ, P0, !PT ;  /* 0x0000000fff0f7210 */ /* 0x000fe400007fe4ff */
[----:B------:R-:W-:Y:S01]  /*18b0*/  IADD3.X R13, PT, PT, RZ, R13, RZ, P1, !PT ;  /* 0x0000000dff0d7210 */ /* 0x000fe20000ffe4ff */
[----:B------:R-:W-:Y:S08]  /*18c0*/  @P2 BRA `(.L_x_33) ;  /* 0xfffffff400042947 */ /* 0x000ff0000383ffff */
[----:B------:R-:W-:-:S07]  /*18d0*/  MOV R4, R9 ;  /* 0x0000000900047202 */ /* 0x000fce0000000f00 */
.L_x_16:
[----:B------:R-:W-:-:S09]  /*18e0*/  UISETP.NE.AND UP0, UPT, UR17, URZ, UPT ;  /* 0x000000ff1100728c */ /* 0x000fd2000bf05270 */
[----:B------:R-:W-:Y:S05]  /*18f0*/  BRA.U !UP0, `(.L_x_34) ;  /* 0x0000000908dc7547 */ /* 0x000fea000b800000 */
[----:B------:R-:W-:-:S09]  /*1900*/  UISETP.GE.U32.AND UP0, UPT, UR6, 0x3, UPT ;  /* 0x000000030600788c */ /* 0x000fd2000bf06070 */
[----:B------:R-:W-:Y:S05]  /*1910*/  BRA.U !UP0, `(.L_x_35) ;  /* 0x0000000508847547 */ /* 0x000fea000b800000 */
[----:B---3--:R-:W1:Y:S08]  /*1920*/  LDC.64 R14, c[0x0][0x380] ;  /* 0x0000e000ff0e7b82 */ /* 0x008e700000000a00 */
[----:B------:R-:W2:Y:S01]  /*1930*/  LDC.64 R12, c[0x0][0x388] ;  /* 0x0000e200ff0c7b82 */ /* 0x000ea20000000a00 */
[----:B-1----:R-:W-:-:S05]  /*1940*/  IMAD.WIDE.U32 R14, R4, 0x4, R14 ;  /* 0x00000004040e7825 */ /* 0x002fca00078e000e */
[----:B------:R-:W3:Y:S01]  /*1950*/  LDG.E R3, desc[UR18][R14.64] ;  /* 0x000000120e037981 */ /* 0x000ee2000c1e1900 */
[----:B--2---:R-:W-:-:S05]  /*1960*/  IMAD.WIDE.U32 R12, R4, 0x4, R12 ;  /* 0x00000004040c7825 */ /* 0x004fca00078e000c */
[----:B------:R-:W2:Y:S01]  /*1970*/  LDG.E R2, desc[UR18][R12.64] ;  /* 0x000000120c027981 */ /* 0x000ea2000c1e1900 */
[----:B------:R-:W-:Y:S01]  /*1980*/  BSSY.RECONVERGENT B2, `(.L_x_36) ;  /* 0x0000013000027945 */ /* 0x000fe20003800200 */
[----:B---3-5:R-:W-:-:S04]  /*1990*/  FADD R5, -R8, R3 ;  /* 0x0000000308057221 */ /* 0x028fc80000000100 */
[----:B0-----:R-:W-:-:S04]  /*19a0*/  FMUL R16, R5, R5 ;  /* 0x0000000505107220 */ /* 0x001fc80000400000 */
[----:B------:R-:W-:Y:S01]  /*19b0*/  FMUL R25, R5, R16 ;  /* 0x0000001005197220 */ /* 0x000fe20000400000 */
[--C-:B------:R-:W-:Y:S01]  /*19c0*/  FADD R5, -R6, R3.reuse ;  /* 0x0000000306057221 */ /* 0x100fe20000000100 */
[----:B------:R-:W-:Y:S02]  /*19d0*/  FADD R3, -R7, R3 ;  /* 0x0000000307037221 */ /* 0x000fe40000000100 */
[----:B------:R-:W0:Y:S01]  /*19e0*/  MUFU.RCP R16, R25 ;  /* 0x0000001900107308 */ /* 0x000e220000001000 */
[----:B--2---:R-:W-:-:S04]  /*19f0*/  FMUL R2, R2, R5 ;  /* 0x0000000502027220 */ /* 0x004fc80000400000 */
        /* <DEDUP_REMOVED lines=11> */
.L_x_37:
[----:B------:R-:W-:Y:S05]  /*1ab0*/  BSYNC.RECONVERGENT B2 ;  /* 0x0000000000027941 */ /* 0x000fea0003800200 */
.L_x_36:
        /* <DEDUP_REMOVED lines=22> */
.L_x_39:
[----:B------:R-:W-:Y:S05]  /*1c20*/  BSYNC.RECONVERGENT B2 ;  /* 0x0000000000027941 */ /* 0x000fea0003800200 */
.L_x_38:
        /* <DEDUP_REMOVED lines=22> */
.L_x_41:
[----:B------:R-:W-:Y:S05]  /*1d90*/  BSYNC.RECONVERGENT B2 ;  /* 0x0000000000027941 */ /* 0x000fea0003800200 */
.L_x_40:
[----:B------:R-:W2:Y:S04]  /*1da0*/  LDG.E R15, desc[UR18][R14.64+0xc] ;  /* 0x00000c120e0f7981 */ /* 0x000ea8000c1e1900 */
[----:B------:R-:W3:Y:S01]  /*1db0*/  LDG.E R12, desc[UR18][R12.64+0xc] ;  /* 0x00000c120c0c7981 */ /* 0x000ee2000c1e1900 */
[----:B------:R-:W-:Y:S01]  /*1dc0*/  BSSY.RECONVERGENT B2, `(.L_x_42) ;  /* 0x0000014000027945 */ /* 0x000fe20003800200 */
[----:B------:R-:W-:Y:S01]  /*1dd0*/  FADD R0, R0, R3 ;  /* 0x0000000300007221 */ /* 0x000fe20000000000 */
[--C-:B--2---:R-:W-:Y:S01]  /*1de0*/  FADD R2, -R8, R15.reuse ;  /* 0x0000000f08027221 */ /* 0x104fe20000000100 */
[----:B------:R-:W-:-:S03]  /*1df0*/  FADD R17, -R7, R15 ;  /* 0x0000000f07117221 */ /* 0x000fc60000000100 */
[----:B------:R-:W-:-:S04]  /*1e00*/  FMUL R5, R2, R2 ;  /* 0x0000000202057220 */ /* 0x000fc80000400000 */
[----:B------:R-:W-:Y:S01]  /*1e10*/  FMUL R25, R2, R5 ;  /* 0x0000000502197220 */ /* 0x000fe20000400000 */
[----:B------:R-:W-:-:S03]  /*1e20*/  FADD R5, -R6, R15 ;  /* 0x0000000f06057221 */ /* 0x000fc60000000100 */
        /* <DEDUP_REMOVED lines=13> */
.L_x_43:
[----:B------:R-:W-:Y:S05]  /*1f00*/  BSYNC.RECONVERGENT B2 ;  /* 0x0000000000027941 */ /* 0x000fea0003800200 */
.L_x_42:
[----:B------:R-:W-:Y:S01]  /*1f10*/  FADD R0, R0, R5 ;  /* 0x0000000500007221 */ /* 0x000fe20000000000 */
[----:B------:R-:W-:-:S07]  /*1f20*/  IADD3 R4, PT, PT, R4, 0x4, RZ ;  /* 0x0000000404047810 */ /* 0x000fce0007ffe0ff */
.L_x_35:
[----:B------:R-:W-:-:S09]  /*1f30*/  UISETP.NE.AND UP0, UPT, UR5, URZ, UPT ;  /* 0x000000ff0500728c */ /* 0x000fd2000bf05270 */
[----:B------:R-:W-:Y:S05]  /*1f40*/  BRA.U !UP0, `(.L_x_34) ;  /* 0x0000000508487547 */ /* 0x000fea000b800000 */
[----:B------:R-:W-:-:S09]  /*1f50*/  UISETP.NE.AND UP0, UPT, UR8, URZ, UPT ;  /* 0x000000ff0800728c */ /* 0x000fd2000bf05270 */
        /* <DEDUP_REMOVED lines=26> */
.L_x_46:
[----:B------:R-:W-:Y:S05]  /*2100*/  BSYNC.RECONVERGENT B2 ;  /* 0x0000000000027941 */ /* 0x000fea0003800200 */
.L_x_45:
        /* <DEDUP_REMOVED lines=22> */
.L_x_48:
[----:B------:R-:W-:Y:S05]  /*2270*/  BSYNC.RECONVERGENT B2 ;  /* 0x0000000000027941 */ /* 0x000fea0003800200 */
.L_x_47:
[----:B------:R-:W-:Y:S01]  /*2280*/  FADD R0, R0, R5 ;  /* 0x0000000500007221 */ /* 0x000fe20000000000 */
[----:B------:R-:W-:-:S07]  /*2290*/  IADD3 R4, PT, PT, R4, 0x2, RZ ;  /* 0x0000000204047810 */ /* 0x000fce0007ffe0ff */
.L_x_44:
[----:B------:R-:W-:-:S09]  /*22a0*/  UISETP.NE.AND UP0, UPT, UR7, URZ, UPT ;  /* 0x000000ff0700728c */ /* 0x000fd2000bf05270 */
[----:B------:R-:W-:Y:S05]  /*22b0*/  BRA.U !UP0, `(.L_x_34) ;  /* 0x00000001086c7547 */ /* 0x000fea000b800000 */
[----:B------:R-:W1:Y:S08]  /*22c0*/  LDC.64 R2, c[0x0][0x380] ;  /* 0x0000e000ff027b82 */ /* 0x000e700000000a00 */
[----:B------:R-:W2:Y:S01]  /*22d0*/  LDC.64 R12, c[0x0][0x388] ;  /* 0x0000e200ff0c7b82 */ /* 0x000ea20000000a00 */
[----:B-1----:R-:W-:-:S06]  /*22e0*/  IMAD.WIDE.U32 R2, R4, 0x4, R2 ;  /* 0x0000000404027825 */ /* 0x002fcc00078e0002 */
[----:B------:R-:W4:Y:S01]  /*22f0*/  LDG.E R3, desc[UR18][R2.64] ;  /* 0x0000001202037981 */ /* 0x000f22000c1e1900 */
[----:B--2---:R-:W-:-:S06]  /*2300*/  IMAD.WIDE.U32 R4, R4, 0x4, R12 ;  /* 0x0000000404047825 */ /* 0x004fcc00078e000c */
[----:B------:R-:W2:Y:S01]  /*2310*/  LDG.E R4, desc[UR18][R4.64] ;  /* 0x0000001204047981 */ /* 0x000ea2000c1e1900 */
[----:B------:R-:W-:Y:S01]  /*2320*/  BSSY.RECONVERGENT B2, `(.L_x_49) ;  /* 0x0000013000027945 */ /* 0x000fe20003800200 */
[----:B----45:R-:W-:-:S04]  /*2330*/  FADD R12, -R8, R3 ;  /* 0x00000003080c7221 */ /* 0x030fc80000000100 */
[----:B------:R-:W-:-:S04]  /*2340*/  FMUL R13, R12, R12 ;  /* 0x0000000c0c0d7220 */ /* 0x000fc80000400000 */
[----:B------:R-:W-:Y:S01]  /*2350*/  FMUL R25, R12, R13 ;  /* 0x0000000d0c197220 */ /* 0x000fe20000400000 */
[--C-:B------:R-:W-:Y:S01]  /*2360*/  FADD R13, -R6, R3.reuse ;  /* 0x00000003060d7221 */ /* 0x100fe20000000100 */
[----:B------:R-:W-:Y:S02]  /*2370*/  FADD R12, -R7, R3 ;  /* 0x00000003070c7221 */ /* 0x000fe40000000100 */
[----:B---3--:R-:W1:Y:S01]  /*2380*/  MUFU.RCP R14, R25 ;  /* 0x00000019000e7308 */ /* 0x008e620000001000 */
[----:B--2---:R-:W-:-:S04]  /*2390*/  FMUL R13, R4, R13 ;  /* 0x0000000d040d7220 */ /* 0x004fc80000400000 */
[----:B------:R-:W-:-:S04]  /*23a0*/  FMUL R2, R13, R12 ;  /* 0x0000000c0d027220 */ /* 0x000fc80000400000 */
[----:B------:R-:W2:Y:S01]  /*23b0*/  FCHK P0, R2, R25 ;  /* 0x0000001902007302 */ /* 0x000ea20000000000 */
[----:B-1----:R-:W-:-:S04]  /*23c0*/  FFMA R15, -R25, R14, 1 ;  /* 0x3f800000190f7423 */ /* 0x002fc8000000010e */
[----:B------:R-:W-:-:S04]  /*23d0*/  FFMA R15, R14, R15, R14 ;  /* 0x0000000f0e0f7223 */ /* 0x000fc8000000000e */
[----:B------:R-:W-:-:S04]  /*23e0*/  FFMA R4, R2, R15, RZ ;  /* 0x0000000f02047223 */ /* 0x000fc800000000ff */
[----:B------:R-:W-:-:S04]  /*23f0*/  FFMA R3, -R25, R4, R2 ;  /* 0x0000000419037223 */ /* 0x000fc80000000102 */
[----:B------:R-:W-:Y:S01]  /*2400*/  FFMA R3, R15, R3, R4 ;  /* 0x000000030f037223 */ /* 0x000fe20000000004 */
[----:B--2---:R-:W-:Y:S06]  /*2410*/  @!P0 BRA `(.L_x_50) ;  /* 0x00000000000c8947 */ /* 0x004fec0003800000 */
[----:B------:R-:W-:-:S07]  /*2420*/  MOV R20, 0x2440 ;  /* 0x0000244000147802 */ /* 0x000fce0000000f00 */
[----:B0-----:R-:W-:Y:S05]  /*2430*/  CALL.REL.NOINC `($__internal_1_$__cuda_sm3x_div_rn_noftz_f32_slowpath) ;  /* 0x0000003400107944 */ /* 0x001fea0003c00000 */
[----:B------:R-:W-:-:S07]  /*2440*/  MOV R3, R2 ;  /* 0x0000000200037202 */ /* 0x000fce0000000f00 */
.L_x_50:
[----:B------:R-:W-:Y:S05]  /*2450*/  BSYNC.RECONVERGENT B2 ;  /* 0x0000000000027941 */ /* 0x000fea0003800200 */
.L_x_49:
[----:B------:R-:W-:-:S07]  /*2460*/  FADD R0, R0, R3 ;  /* 0x0000000300007221 */ /* 0x000fce0000000000 */
.L_x_34:
[----:B------:R-:W1:Y:S02]  /*2470*/  LDC.64 R12, c[0x0][0x3a0] ;  /* 0x0000e800ff0c7b82 */ /* 0x000e640000000a00 */
[----:B-1----:R-:W2:Y:S01]  /*2480*/  LDG.E R12, desc[UR18][R12.64] ;  /* 0x000000120c0c7981 */ /* 0x002ea2000c1e1900 */
[----:B------:R-:W-:Y:S01]  /*2490*/  UISETP.GE.U32.AND UP0, UPT, UR16, 0x7, UPT ;  /* 0x000000071000788c */ /* 0x000fe2000bf06070 */
[----:B------:R-:W-:Y:S01]  /*24a0*/  CS2R R4, SRZ ;  /* 0x0000000000047805 */ /* 0x000fe2000001ff00 */
[----:B--2--5:R-:W-:-:S04]  /*24b0*/  FFMA R2, R8, 3, -R12 ;  /* 0x4040000008027823 */ /* 0x024fc8000000080c */
[----:B------:R-:W-:-:S04]  /*24c0*/  FADD R3, -R7, R2 ;  /* 0x0000000207037221 */ /* 0x000fc80000000100 */
[----:B------:R-:W-:-:S04]  /*24d0*/  FADD R3, -R6, R3 ;  /* 0x0000000306037221 */ /* 0x000fc80000000100 */
[----:B------:R-:W-:Y:S01]  /*24e0*/  FADD R0, R3, R0 ;  /* 0x0000000003007221 */ /* 0x000fe20000000000 */
[----:B------:R-:W-:Y:S06]  /*24f0*/  BRA.U !UP0, `(.L_x_51) ;  /* 0x00000009084c7547 */ /* 0x000fec000b800000 */
[----:B---3--:R-:W1:Y:S01]  /*2500*/  LDC.64 R14, c[0x0][0x380] ;  /* 0x0000e000ff0e7b82 */ /* 0x008e620000000a00 */
[----:B------:R-:W-:Y:S01]  /*2510*/  BSSY.RECONVERGENT B2, `(.L_x_52) ;  /* 0x0000090000027945 */ /* 0x000fe20003800200 */
[----:B------:R-:W-:-:S06]  /*2520*/  CS2R R4, SRZ ;  /* 0x0000000000047805 */ /* 0x000fcc000001ff00 */
[----:B0-----:R-:W0:Y:S02]  /*2530*/  LDC.64 R16, c[0x0][0x388] ;  /* 0x0000e200ff107b82 */ /* 0x001e240000000a00 */
.L_x_69:
[----:B-1----:R-:W-:-:S05]  /*2540*/  IMAD.WIDE.U32 R18, R4, 0x4, R14 ;  /* 0x0000000404127825 */ /* 0x002fca00078e000e */
[----:B------:R-:W2:Y:S01]  /*2550*/  LDG.E R3, desc[UR18][R18.64] ;  /* 0x0000001212037981 */ /* 0x000ea2000c1e1900 */
[----:B0-----:R-:W-:-:S05]  /*2560*/  IMAD.WIDE.U32 R28, R4, 0x4, R16 ;  /* 0x00000004041c7825 */ /* 0x001fca00078e0010 */
[----:B------:R-:W3:Y:S01]  /*2570*/  LDG.E R2, desc[UR18][R28.64] ;  /* 0x000000121c027981 */ /* 0x000ee2000c1e1900 */
[----:B------:R-:W-:Y:S01]  /*2580*/  IADD3 R4, PT, PT, R4, 0x8, RZ ;  /* 0x0000000804047810 */ /* 0x000fe20007ffe0ff */
[----:B------:R-:W-:Y:S03]  /*2590*/  BSSY.RECONVERGENT B3, `(.L_x_53) ;  /* 0x000000e000037945 */ /* 0x000fe60003800200 */
[----:B------:R-:W-:Y:S01]  /*25a0*/  ISETP.NE.AND P2, PT, R4, R9, PT ;  /* 0x000000090400720c */ /* 0x000fe20003f45270 */
[----:B--2---:R-:W-:-:S04]  /*25b0*/  FADD R25, -R8, R3 ;  /* 0x0000000308197221 */ /* 0x004fc80000000100 */
[----:B------:R-:W0:Y:S08]  /*25c0*/  MUFU.RCP R3, R25 ;  /* 0x0000001900037308 */ /* 0x000e300000001000 */
[----:B---3--:R-:W1:Y:S01]  /*25d0*/  FCHK P0, R2, R25 ;  /* 0x0000001902007302 */ /* 0x008e620000000000 */
        /* <DEDUP_REMOVED lines=9> */
.L_x_54:
[----:B------:R-:W-:Y:S05]  /*2670*/  BSYNC.RECONVERGENT B3 ;  /* 0x0000000000037941 */ /* 0x000fea0003800200 */
.L_x_53:
[----:B------:R-:W2:Y:S04]  /*2680*/  LDG.E R3, desc[UR18][R18.64+0x4] ;  /* 0x0000041212037981 */ /* 0x000ea8000c1e1900 */
[----:B------:R-:W3:Y:S01]  /*2690*/  LDG.E R2, desc[UR18][R28.64+0x4] ;  /* 0x000004121c027981 */ /* 0x000ee2000c1e1900 */
[----:B------:R-:W-:Y:S01]  /*26a0*/  BSSY.RECONVERGENT B3, `(.L_x_55) ;  /* 0x000000e000037945 */ /* 0x000fe20003800200 */
[----:B------:R-:W-:Y:S01]  /*26b0*/  FADD R5, R20, R5 ;  /* 0x0000000514057221 */ /* 0x000fe20000000000 */
        /* <DEDUP_REMOVED lines=12> */
.L_x_56:
[----:B------:R-:W-:Y:S05]  /*2780*/  BSYNC.RECONVERGENT B3 ;  /* 0x0000000000037941 */ /* 0x000fea0003800200 */
.L_x_55:
        /* <DEDUP_REMOVED lines=16> */
.L_x_58:
[----:B------:R-:W-:Y:S05]  /*2890*/  BSYNC.RECONVERGENT B3 ;  /* 0x0000000000037941 */ /* 0x000fea0003800200 */
.L_x_57:
        /* <DEDUP_REMOVED lines=16> */
.L_x_60:
[----:B------:R-:W-:Y:S05]  /*29a0*/  BSYNC.RECONVERGENT B3 ;  /* 0x0000000000037941 */ /* 0x000fea0003800200 */
.L_x_59:
        /* <DEDUP_REMOVED lines=16> */
.L_x_62:
[----:B------:R-:W-:Y:S05]  /*2ab0*/  BSYNC.RECONVERGENT B3 ;  /* 0x0000000000037941 */ /* 0x000fea0003800200 */
.L_x_61:
        /* <DEDUP_REMOVED lines=16> */
.L_x_64:
[----:B------:R-:W-:Y:S05]  /*2bc0*/  BSYNC.RECONVERGENT B3 ;  /* 0x0000000000037941 */ /* 0x000fea0003800200 */
.L_x_63:
        /* <DEDUP_REMOVED lines=16> */
.L_x_66:
[----:B------:R-:W-:Y:S05]  /*2cd0*/  BSYNC.RECONVERGENT B3 ;  /* 0x0000000000037941 */ /* 0x000fea0003800200 */
.L_x_65:
        /* <DEDUP_REMOVED lines=16> */
.L_x_68:
[----:B------:R-:W-:Y:S05]  /*2de0*/  BSYNC.RECONVERGENT B3 ;  /* 0x0000000000037941 */ /* 0x000fea0003800200 */
.L_x_67:
[----:B------:R-:W-:Y:S01]  /*2df0*/  FADD R5, R5, R22 ;  /* 0x0000001605057221 */ /* 0x000fe20000000000 */
[----:B------:R-:W-:Y:S06]  /*2e00*/  @P2 BRA `(.L_x_69) ;  /* 0xfffffff400cc2947 */ /* 0x000fec000383ffff */
[----:B------:R-:W-:Y:S05]  /*2e10*/  BSYNC.RECONVERGENT B2 ;  /* 0x0000000000027941 */ /* 0x000fea0003800200 */
.L_x_52:
[----:B------:R-:W-:-:S07]  /*2e20*/  MOV R4, R9 ;  /* 0x0000000900047202 */ /* 0x000fce0000000f00 */
.L_x_51:
[----:B------:R-:W-:-:S09]  /*2e30*/  UISETP.NE.AND UP0, UPT, UR17, URZ, UPT ;  /* 0x000000ff1100728c */ /* 0x000fd2000bf05270 */
[----:B------:R-:W-:Y:S05]  /*2e40*/  BRA.U !UP0, `(.L_x_70) ;  /* 0x0000000908347547 */ /* 0x000fea000b800000 */
[----:B------:R-:W-:-:S09]  /*2e50*/  UISETP.GE.U32.AND UP0, UPT, UR6, 0x3, UPT ;  /* 0x000000030600788c */ /* 0x000fd2000bf06070 */
[----:B------:R-:W-:Y:S05]  /*2e60*/  BRA.U !UP0, `(.L_x_71) ;  /* 0x0000000508247547 */ /* 0x000fea000b800000 */
[----:B---3--:R-:W1:Y:S08]  /*2e70*/  LDC.64 R14, c[0x0][0x380] ;  /* 0x0000e000ff0e7b82 */ /* 0x008e700000000a00 */
[----:B0-----:R-:W0:Y:S01]  /*2e80*/  LDC.64 R16, c[0x0][0x388] ;  /* 0x0000e200ff107b82 */ /* 0x001e220000000a00 */
[----:B-1----:R-:W-:-:S05]  /*2e90*/  IMAD.WIDE.U32 R14, R4, 0x4, R14 ;  /* 0x00000004040e7825 */ /* 0x002fca00078e000e */
[----:B------:R-:W2:Y:S01]  /*2ea0*/  LDG.E R3, desc[UR18][R14.64] ;  /* 0x000000120e037981 */ /* 0x000ea2000c1e1900 */
[----:B0-----:R-:W-:-:S05]  /*2eb0*/  IMAD.WIDE.U32 R16, R4, 0x4, R16 ;  /* 0x0000000404107825 */ /* 0x001fca00078e0010 */
[----:B------:R-:W3:Y:S01]  /*2ec0*/  LDG.E R2, desc[UR18][R16.64] ;  /* 0x0000001210027981 */ /* 0x000ee2000c1e1900 */
[----:B------:R-:W-:Y:S01]  /*2ed0*/  BSSY.RECONVERGENT B2, `(.L_x_72) ;  /* 0x000000d000027945 */ /* 0x000fe20003800200 */
        /* <DEDUP_REMOVED lines=12> */
.L_x_73:
[----:B------:R-:W-:Y:S05]  /*2fa0*/  BSYNC.RECONVERGENT B2 ;  /* 0x0000000000027941 */ /* 0x000fea0003800200 */
.L_x_72:
        /* <DEDUP_REMOVED lines=16> */
.L_x_75:
[----:B------:R-:W-:Y:S05]  /*30b0*/  BSYNC.RECONVERGENT B2 ;  /* 0x0000000000027941 */ /* 0x000fea0003800200 */
.L_x_74:
        /* <DEDUP_REMOVED lines=16> */
.L_x_77:
[----:B------:R-:W-:Y:S05]  /*31c0*/  BSYNC.RECONVERGENT B2 ;  /* 0x0000000000027941 */ /* 0x000fea0003800200 */
.L_x_76:
        /* <DEDUP_REMOVED lines=16> */
.L_x_79:
[----:B------:R-:W-:Y:S05]  /*32d0*/  BSYNC.RECONVERGENT B2 ;  /* 0x0000000000027941 */ /* 0x000fea0003800200 */
.L_x_78:
[----:B------:R-:W-:Y:S01]  /*32e0*/  FADD R5, R5, R20 ;  /* 0x0000001405057221 */ /* 0x000fe20000000000 */
[----:B------:R-:W-:-:S07]  /*32f0*/  IADD3 R4, PT, PT, R4, 0x4, RZ ;  /* 0x0000000404047810 */ /* 0x000fce0007ffe0ff */
.L_x_71:
[----:B------:R-:W-:-:S09]  /*3300*/  UISETP.NE.AND UP0, UPT, UR5, URZ, UPT ;  /* 0x000000ff0500728c */ /* 0x000fd2000bf05270 */
[----:B------:R-:W-:Y:S05]  /*3310*/  BRA.U !UP0, `(.L_x_70) ;  /* 0x0000000508007547 */ /* 0x000fea000b800000 */
[----:B------:R-:W-:-:S09]  /*3320*/  UISETP.NE.AND UP0, UPT, UR8, URZ, UPT ;  /* 0x000000ff0800728c */ /* 0x000fd2000bf05270 */
        /* <DEDUP_REMOVED lines=20> */
.L_x_82:
[----:B------:R-:W-:Y:S05]  /*3470*/  BSYNC.RECONVERGENT B2 ;  /* 0x0000000000027941 */ /* 0x000fea0003800200 */
.L_x_81:
        /* <DEDUP_REMOVED lines=16> */
.L_x_84:
[----:B------:R-:W-:Y:S05]  /*3580*/  BSYNC.RECONVERGENT B2 ;  /* 0x0000000000027941 */ /* 0x000fea0003800200 */
.L_x_83:
[----:B------:R-:W-:Y:S01]  /*3590*/  FADD R5, R5, R20 ;  /* 0x0000001405057221 */ /* 0x000fe20000000000 */
[----:B------:R-:W-:-:S07]  /*35a0*/  IADD3 R4, PT, PT, R4, 0x2, RZ ;  /* 0x0000000204047810 */ /* 0x000fce0007ffe0ff */
.L_x_80:
[----:B------:R-:W-:-:S09]  /*35b0*/  UISETP.NE.AND UP0, UPT, UR7, URZ, UPT ;  /* 0x000000ff0700728c */ /* 0x000fd2000bf05270 */
[----:B------:R-:W-:Y:S05]  /*35c0*/  BRA.U !UP0, `(.L_x_70) ;  /* 0x0000000108547547 */ /* 0x000fea000b800000 */
[----:B---3--:R-:W1:Y:S08]  /*35d0*/  LDC.64 R14, c[0x0][0x380] ;  /* 0x0000e000ff0e7b82 */ /* 0x008e700000000a00 */
[----:B------:R-:W2:Y:S01]  /*35e0*/  LDC.64 R2, c[0x0][0x388] ;  /* 0x0000e200ff027b82 */ /* 0x000ea20000000a00 */
[----:B-1----:R-:W-:-:S06]  /*35f0*/  IMAD.WIDE.U32 R14, R4, 0x4, R14 ;  /* 0x00000004040e7825 */ /* 0x002fcc00078e000e */
[----:B------:R-:W3:Y:S01]  /*3600*/  LDG.E R15, desc[UR18][R14.64] ;  /* 0x000000120e0f7981 */ /* 0x000ee2000c1e1900 */
[----:B--2---:R-:W-:-:S06]  /*3610*/  IMAD.WIDE.U32 R2, R4, 0x4, R2 ;  /* 0x0000000404027825 */ /* 0x004fcc00078e0002 */
[----:B------:R-:W2:Y:S01]  /*3620*/  LDG.E R2, desc[UR18][R2.64] ;  /* 0x0000001202027981 */ /* 0x000ea2000c1e1900 */
[----:B------:R-:W-:Y:S01]  /*3630*/  BSSY.RECONVERGENT B2, `(.L_x_85) ;  /* 0x000000d000027945 */ /* 0x000fe20003800200 */
[----:B---3--:R-:W-:-:S04]  /*3640*/  FADD R25, -R8, R15 ;  /* 0x0000000f08197221 */ /* 0x008fc80000000100 */
[----:B------:R-:W1:Y:S08]  /*3650*/  MUFU.RCP R4, R25 ;  /* 0x0000001900047308 */ /* 0x000e700000001000 */
[----:B--2---:R-:W2:Y:S01]  /*3660*/  FCHK P0, R2, R25 ;  /* 0x0000001902007302 */ /* 0x004ea20000000000 */
[----:B-1----:R-:W-:-:S04]  /*3670*/  FFMA R13, -R25, R4, 1 ;  /* 0x3f800000190d7423 */ /* 0x002fc80000000104 */
[----:B------:R-:W-:-:S04]  /*3680*/  FFMA R13, R4, R13, R4 ;  /* 0x0000000d040d7223 */ /* 0x000fc80000000004 */
[----:B------:R-:W-:-:S04]  /*3690*/  FFMA R4, R2, R13, RZ ;  /* 0x0000000d02047223 */ /* 0x000fc800000000ff */
[----:B0-----:R-:W-:-:S04]  /*36a0*/  FFMA R16, -R25, R4, R2 ;  /* 0x0000000419107223 */ /* 0x001fc80000000102 */
[----:B------:R-:W-:Y:S01]  /*36b0*/  FFMA R4, R13, R16, R4 ;  /* 0x000000100d047223 */ /* 0x000fe20000000004 */
[----:B--2---:R-:W-:Y:S06]  /*36c0*/  @!P0 BRA `(.L_x_86) ;  /* 0x00000000000c8947 */ /* 0x004fec0003800000 */
[----:B------:R-:W-:-:S07]  /*36d0*/  MOV R20, 0x36f0 ;  /* 0x000036f000147802 */ /* 0x000fce0000000f00 */
[----:B------:R-:W-:Y:S05]  /*36e0*/  CALL.REL.NOINC `($__internal_1_$__cuda_sm3x_div_rn_noftz_f32_slowpath) ;  /* 0x0000002000647944 */ /* 0x000fea0003c00000 */
[----:B------:R-:W-:-:S07]  /*36f0*/  MOV R4, R2 ;  /* 0x0000000200047202 */ /* 0x000fce0000000f00 */
.L_x_86:
[----:B------:R-:W-:Y:S05]  /*3700*/  BSYNC.RECONVERGENT B2 ;  /* 0x0000000000027941 */ /* 0x000fea0003800200 */
.L_x_85:
[----:B------:R-:W-:-:S07]  /*3710*/  FADD R5, R5, R4 ;  /* 0x0000000405057221 */ /* 0x000fce0000000000 */
.L_x_70:
[----:B------:R-:W-:Y:S01]  /*3720*/  UISETP.GE.U32.AND UP0, UPT, UR16, 0x7, UPT ;  /* 0x000000071000788c */ /* 0x000fe2000bf06070 */
[----:B------:R-:W-:Y:S01]  /*3730*/  FADD R12, R8, -R12 ;  /* 0x8000000c080c7221 */ /* 0x000fe20000000000 */
[----:B------:R-:W-:Y:S01]  /*3740*/  HFMA2 R27, -RZ, RZ, 0, 0 ;  /* 0x00000000ff1b7431 */ /* 0x000fe200000001ff */
[----:B------:R-:W-:Y:S02]  /*3750*/  MOV R4, RZ ;  /* 0x000000ff00047202 */ /* 0x000fe40000000f00 */
[----:B------:R-:W-:-:S04]  /*3760*/  FADD R5, R12, R5 ;  /* 0x000000050c057221 */ /* 0x000fc80000000000 */
[----:B------:R-:W-:Y:S05]  /*3770*/  BRA.U !UP0, `(.L_x_87) ;  /* 0x0000000908b07547 */ /* 0x000fea000b800000 */
[----:B------:R-:W1:Y:S01]  /*3780*/  LDC.64 R12, c[0x0][0x380] ;  /* 0x0000e000ff0c7b82 */ /* 0x000e620000000a00 */
[----:B------:R-:W-:Y:S01]  /*3790*/  BSSY.RECONVERGENT B2, `(.L_x_88) ;  /* 0x00000a9000027945 */ /* 0x000fe20003800200 */
[----:B------:R-:W-:Y:S02]  /*37a0*/  MOV R27, RZ ;  /* 0x000000ff001b7202 */ /* 0x000fe40000000f00 */
[----:B------:R-:W-:-:S04]  /*37b0*/  MOV R4, RZ ;  /* 0x000000ff00047202 */ /* 0x000fc80000000f00 */
[----:B---3--:R-:W2:Y:S03]  /*37c0*/  LDC.64 R14, c[0x0][0x388] ;  /* 0x0000e200ff0e7b82 */ /* 0x008ea60000000a00 */
.L_x_105:
[----:B01----:R-:W-:-:S05]  /*37d0*/  IMAD.WIDE.U32 R16, R4, 0x4, R12 ;  /* 0x0000000404107825 */ /* 0x003fca00078e000c */
[----:B------:R-:W3:Y:S01]  /*37e0*/  LDG.E R3, desc[UR18][R16.64] ;  /* 0x0000001210037981 */ /* 0x000ee2000c1e1900 */
[----:B--2---:R-:W-:-:S05]  /*37f0*/  IMAD.WIDE.U32 R18, R4, 0x4, R14 ;  /* 0x0000000404127825 */ /* 0x004fca00078e000e */
[----:B------:R-:W2:Y:S01]  /*3800*/  LDG.E R2, desc[UR18][R18.64] ;  /* 0x0000001212027981 */ /* 0x000ea2000c1e1900 */
[----:B------:R-:W-:Y:S01]  /*3810*/  IADD3 R4, PT, PT, R4, 0x8, RZ ;  /* 0x0000000804047810 */ /* 0x000fe20007ffe0ff */
[----:B------:R-:W-:Y:S03]  /*3820*/  BSSY.RECONVERGENT B3, `(.L_x_89) ;  /* 0x0000011000037945 */ /* 0x000fe60003800200 */
[----:B------:R-:W-:Y:S01]  /*3830*/  ISETP.NE.AND P2, PT, R4, R9, PT ;  /* 0x000000090400720c */ /* 0x000fe20003f45270 */
[----:B---3--:R-:W0:Y:S02]  /*3840*/  F2I.TRUNC.NTZ R3, R3 ;  /* 0x0000000300037305 */ /* 0x008e24000020f100 */
[----:B0-----:R-:W-:-:S05]  /*3850*/  I2FP.F32.S32 R21, R3 ;  /* 0x0000000300157245 */ /* 0x001fca0000201400 */
[----:B------:R-:W-:-:S04]  /*3860*/  FADD R21, -R8, R21 ;  /* 0x0000001508157221 */ /* 0x000fc80000000100 */
[----:B------:R-:W-:-:S04]  /*3870*/  FMUL R25, R21, R21 ;  /* 0x0000001515197220 */ /* 0x000fc80000400000 */
[----:B------:R-:W0:Y:S08]  /*3880*/  MUFU.RCP R20, R25 ;  /* 0x0000001900147308 */ /* 0x000e300000001000 */
[----:B--2---:R-:W1:Y:S01]  /*3890*/  FCHK P0, R2, R25 ;  /* 0x0000001902007302 */ /* 0x004e620000000000 */
        /* <DEDUP_REMOVED lines=9> */
.L_x_90:
[----:B------:R-:W-:Y:S05]  /*3930*/  BSYNC.RECONVERGENT B3 ;  /* 0x0000000000037941 */ /* 0x000fea0003800200 */
.L_x_89:
[----:B------:R-:W2:Y:S04]  /*3940*/  LDG.E R3, desc[UR18][R16.64+0x4] ;  /* 0x0000041210037981 */ /* 0x000ea8000c1e1900 */
[----:B------:R-:W3:Y:S01]  /*3950*/  LDG.E R2, desc[UR18][R18.64+0x4] ;  /* 0x0000041212027981 */ /* 0x000ee2000c1e1900 */
[----:B------:R-:W-:Y:S01]  /*3960*/  BSSY.RECONVERGENT B3, `(.L_x_91) ;  /* 0x0000011000037945 */ /* 0x000fe20003800200 */
[----:B------:R-:W-:Y:S01]  /*3970*/  FADD R27, R20, R27 ;  /* 0x0000001b141b7221 */ /* 0x000fe20000000000 */
[----:B--2---:R-:W0:Y:S02]  /*3980*/  F2I.TRUNC.NTZ R3, R3 ;  /* 0x0000000300037305 */ /* 0x004e24000020f100 */
[----:B0-----:R-:W-:-:S05]  /*3990*/  I2FP.F32.S32 R21, R3 ;  /* 0x0000000300157245 */ /* 0x001fca0000201400 */
[----:B------:R-:W-:-:S04]  /*39a0*/  FADD R21, -R8, R21 ;  /* 0x0000001508157221 */ /* 0x000fc80000000100 */
[----:B------:R-:W-:-:S04]  /*39b0*/  FMUL R25, R21, R21 ;  /* 0x0000001515197220 */ /* 0x000fc80000400000 */
        /* <DEDUP_REMOVED lines=11> */
.L_x_92:
[----:B------:R-:W-:Y:S05]  /*3a70*/  BSYNC.RECONVERGENT B3 ;  /* 0x0000000000037941 */ /* 0x000fea0003800200 */
.L_x_91:
        /* <DEDUP_REMOVED lines=19> */
.L_x_94:
[----:B------:R-:W-:Y:S05]  /*3bb0*/  BSYNC.RECONVERGENT B3 ;  /* 0x0000000000037941 */ /* 0x000fea0003800200 */
.L_x_93:
        /* <DEDUP_REMOVED lines=19> */
.L_x_96:
[----:B------:R-:W-:Y:S05]  /*3cf0*/  BSYNC.RECONVERGENT B3 ;  /* 0x0000000000037941 */ /* 0x000fea0003800200 */
.L_x_95:
        /* <DEDUP_REMOVED lines=19> */
.L_x_98:
[----:B------:R-:W-:Y:S05]  /*3e30*/  BSYNC.RECONVERGENT B3 ;  /* 0x0000000000037941 */ /* 0x000fea0003800200 */
.L_x_97:
        /* <DEDUP_REMOVED lines=19> */
.L_x_100:
[----:B------:R-:W-:Y:S05]  /*3f70*/  BSYNC.RECONVERGENT B3 ;  /* 0x0000000000037941 */ /* 0x000fea0003800200 */
.L_x_99:
        /* <DEDUP_REMOVED lines=19> */
.L_x_102:
[----:B------:R-:W-:Y:S05]  /*40b0*/  BSYNC.RECONVERGENT B3 ;  /* 0x0000000000037941 */ /* 0x000fea0003800200 */
.L_x_101:
        /* <DEDUP_REMOVED lines=19> */
.L_x_104:
[----:B------:R-:W-:Y:S05]  /*41f0*/  BSYNC.RECONVERGENT B3 ;  /* 0x0000000000037941 */ /* 0x000fea0003800200 */
.L_x_103:
[----:B------:R-:W-:Y:S01]  /*4200*/  FADD R27, R27, R22 ;  /* 0x000000161b1b7221 */ /* 0x000fe20000000000 */
[----:B------:R-:W-:Y:S06]  /*4210*/  @P2 BRA `(.L_x_105) ;  /* 0xfffffff4006c2947 */ /* 0x000fec000383ffff */
[----:B------:R-:W-:Y:S05]  /*4220*/  BSYNC.RECONVERGENT B2 ;  /* 0x0000000000027941 */ /* 0x000fea0003800200 */
.L_x_88:
[----:B------:R-:W-:-:S07]  /*4230*/  MOV R4, R9 ;  /* 0x0000000900047202 */ /* 0x000fce0000000f00 */
.L_x_87:
[----:B------:R-:W-:-:S09]  /*4240*/  UISETP.NE.AND UP0, UPT, UR17, URZ, UPT ;  /* 0x000000ff1100728c */ /* 0x000fd2000bf05270 */
[----:B------:R-:W-:Y:S05]  /*4250*/  BRA.U !UP0, `(.L_x_106) ;  /* 0x0000000908887547 */ /* 0x000fea000b800000 */
[----:B------:R-:W-:-:S09]  /*4260*/  UISETP.GE.U32.AND UP0, UPT, UR6, 0x3, UPT ;  /* 0x000000030600788c */ /* 0x000fd2000bf06070 */
[----:B------:R-:W-:Y:S05]  /*4270*/  BRA.U !UP0, `(.L_x_107) ;  /* 0x0000000508547547 */ /* 0x000fea000b800000 */
[----:B0-----:R-:W0:Y:S08]  /*4280*/  LDC.64 R16, c[0x0][0x380] ;  /* 0x0000e000ff107b82 */ /* 0x001e300000000a00 */
[----:B---3--:R-:W1:Y:S01]  /*4290*/  LDC.64 R14, c[0x0][0x388] ;  /* 0x0000e200ff0e7b82 */ /* 0x008e620000000a00 */
[----:B0-----:R-:W-:-:S05]  /*42a0*/  IMAD.WIDE.U32 R16, R4, 0x4, R16 ;  /* 0x0000000404107825 */ /* 0x001fca00078e0010 */
[----:B------:R-:W2:Y:S01]  /*42b0*/  LDG.E R3, desc[UR18][R16.64] ;  /* 0x0000001210037981 */ /* 0x000ea2000c1e1900 */
[----:B-1----:R-:W-:-:S05]  /*42c0*/  IMAD.WIDE.U32 R14, R4, 0x4, R14 ;  /* 0x00000004040e7825 */ /* 0x002fca00078e000e */
[----:B------:R-:W3:Y:S01]  /*42d0*/  LDG.E R2, desc[UR18][R14.64] ;  /* 0x000000120e027981 */ /* 0x000ee2000c1e1900 */
[----:B------:R-:W-:Y:S01]  /*42e0*/  BSSY.RECONVERGENT B2, `(.L_x_108) ;  /* 0x0000010000027945 */ /* 0x000fe20003800200 */
        /* <DEDUP_REMOVED lines=15> */
.L_x_109:
[----:B------:R-:W-:Y:S05]  /*43e0*/  BSYNC.RECONVERGENT B2 ;  /* 0x0000000000027941 */ /* 0x000fea0003800200 */
.L_x_108:
        /* <DEDUP_REMOVED lines=19> */
.L_x_111:
[----:B------:R-:W-:Y:S05]  /*4520*/  BSYNC.RECONVERGENT B2 ;  /* 0x0000000000027941 */ /* 0x000fea0003800200 */
.L_x_110:
        /* <DEDUP_REMOVED lines=19> */
.L_x_113:
[----:B------:R-:W-:Y:S05]  /*4660*/  BSYNC.RECONVERGENT B2 ;  /* 0x0000000000027941 */ /* 0x000fea0003800200 */
.L_x_112:
        /* <DEDUP_REMOVED lines=19> */
.L_x_115:
[----:B------:R-:W-:Y:S05]  /*47a0*/  BSYNC.RECONVERGENT B2 ;  /* 0x0000000000027941 */ /* 0x000fea0003800200 */
.L_x_114:
[----:B------:R-:W-:Y:S01]  /*47b0*/  FADD R27, R12, R3 ;  /* 0x000000030c1b7221 */ /* 0x000fe20000000000 */
[----:B------:R-:W-:-:S07]  /*47c0*/  IADD3 R4, PT, PT, R4, 0x4, RZ ;  /* 0x0000000404047810 */ /* 0x000fce0007ffe0ff */
.L_x_107:
        /* <DEDUP_REMOVED lines=26> */
.L_x_118:
[----:B------:R-:W-:Y:S05]  /*4970*/  BSYNC.RECONVERGENT B2 ;  /* 0x0000000000027941 */ /* 0x000fea0003800200 */
.L_x_117:
        /* <DEDUP_REMOVED lines=19> */
.L_x_120:
[----:B------:R-:W-:Y:S05]  /*4ab0*/  BSYNC.RECONVERGENT B2 ;  /* 0x0000000000027941 */ /* 0x000fea0003800200 */
.L_x_119:
[----:B------:R-:W-:Y:S01]  /*4ac0*/  FADD R27, R27, R18 ;  /* 0x000000121b1b7221 */ /* 0x000fe20000000000 */
[----:B------:R-:W-:-:S07]  /*4ad0*/  IADD3 R4, PT, PT, R4, 0x2, RZ ;  /* 0x0000000204047810 */ /* 0x000fce0007ffe0ff */
.L_x_116:
        /* <DEDUP_REMOVED lines=9> */
[----:B----4-:R-:W3:Y:S02]  /*4b70*/  F2I.TRUNC.NTZ R4, R12 ;  /* 0x0000000c00047305 */ /* 0x010ee4000020f100 */
[----:B---3--:R-:W-:-:S05]  /*4b80*/  I2FP.F32.S32 R15, R4 ;  /* 0x00000004000f7245 */ /* 0x008fca0000201400 */
[----:B------:R-:W-:-:S04]  /*4b90*/  FADD R15, -R8, R15 ;  /* 0x0000000f080f7221 */ /* 0x000fc80000000100 */
[----:B------:R-:W-:-:S04]  /*4ba0*/  FMUL R25, R15, R15 ;  /* 0x0000000f0f197220 */ /* 0x000fc80000400000 */
[----:B------:R-:W1:Y:S08]  /*4bb0*/  MUFU.RCP R4, R25 ;  /* 0x0000001900047308 */ /* 0x000e700000001000 */
[----:B--2---:R-:W2:Y:S01]  /*4bc0*/  FCHK P0, R2, R25 ;  /* 0x0000001902007302 */ /* 0x004ea20000000000 */
        /* <DEDUP_REMOVED lines=9> */
.L_x_122:
[----:B------:R-:W-:Y:S05]  /*4c60*/  BSYNC.RECONVERGENT B2 ;  /* 0x0000000000027941 */ /* 0x000fea0003800200 */
.L_x_121:
[----:B------:R-:W-:-:S07]  /*4c70*/  FADD R27, R27, R4 ;  /* 0x000000041b1b7221 */ /* 0x000fce0000000000 */
.L_x_106:
[----:B------:R-:W-:Y:S01]  /*4c80*/  FADD R6, -R8, R6 ;  /* 0x0000000608067221 */ /* 0x000fe20000000100 */
[----:B------:R-:W-:Y:S01]  /*4c90*/  BSSY.RECONVERGENT B0, `(.L_x_123) ;  /* 0x000000f000007945 */ /* 0x000fe20003800200 */
[----:B------:R-:W-:-:S03]  /*4ca0*/  FADD R4, R27, 1 ;  /* 0x3f8000001b047421 */ /* 0x000fc60000000000 */
[----:B------:R-:W-:-:S04]  /*4cb0*/  IADD3 R2, PT, PT, R6, 0x1800000, RZ ;  /* 0x0180000006027810 */ /* 0x000fc80007ffe0ff */
[----:B------:R-:W-:-:S04]  /*4cc0*/  LOP3.LUT R2, R2, 0x7f800000, RZ, 0xc0, !PT ;  /* 0x7f80000002027812 */ /* 0x000fc800078ec0ff */
[----:B------:R-:W-:-:S13]  /*4cd0*/  ISETP.GT.U32.AND P0, PT, R2, 0x1ffffff, PT ;  /* 0x01ffffff0200780c */ /* 0x000fda0003f04070 */
[----:B------:R-:W-:Y:S05]  /*4ce0*/  @P0 BRA `(.L_x_124) ;  /* 0x0000000000140947 */ /* 0x000fea0003800000 */
[----:B------:R-:W-:Y:S02]  /*4cf0*/  MOV R2, R6 ;  /* 0x0000000600027202 */ /* 0x000fe40000000f00 */
[----:B------:R-:W-:-:S07]  /*4d00*/  MOV R18, 0x4d20 ;  /* 0x00004d2000127802 */ /* 0x000fce0000000f00 */
[----:B0--3--:R-:W-:Y:S05]  /*4d10*/  CALL.REL.NOINC `($__internal_0_$__cuda_sm20_rcp_rn_f32_slowpath) ;  /* 0x0000000800047944 */ /* 0x009fea0003c00000 */
[----:B------:R-:W-:Y:S01]  /*4d20*/  MOV R12, R19 ;  /* 0x00000013000c7202 */ /* 0x000fe20000000f00 */
[----:B------:R-:W-:Y:S06]  /*4d30*/  BRA `(.L_x_125) ;  /* 0x0000000000107947 */ /* 0x000fec0003800000 */
.L_x_124:
[----:B------:R-:W1:Y:S02]  /*4d40*/  MUFU.RCP R3, R6 ;  /* 0x0000000600037308 */ /* 0x000e640000001000 */
[----:B-1----:R-:W-:-:S04]  /*4d50*/  FFMA R2, R6, R3, -1 ;  /* 0xbf80000006027423 */ /* 0x002fc80000000003 */
[----:B------:R-:W-:-:S04]  /*4d60*/  FADD.FTZ R2, -R2, -RZ ;  /* 0x800000ff02027221 */ /* 0x000fc80000010100 */
[----:B------:R-:W-:-:S07]  /*4d70*/  FFMA R12, R3, R2, R3 ;  /* 0x00000002030c7223 */ /* 0x000fce0000000003 */
.L_x_125:
[----:B------:R-:W-:Y:S05]  /*4d80*/  BSYNC.RECONVERGENT B0 ;  /* 0x0000000000007941 */ /* 0x000fea0003800200 */
.L_x_123:
[----:B---3--:R-:W-:Y:S01]  /*4d90*/  FADD R14, -R8, R7 ;  /* 0x00000007080e7221 */ /* 0x008fe20000000100 */
[----:B------:R-:W-:Y:S04]  /*4da0*/  BSSY.RECONVERGENT B0, `(.L_x_126) ;  /* 0x000000e000007945 */ /* 0x000fe80003800200 */
[----:B------:R-:W-:-:S04]  /*4db0*/  IADD3 R2, PT, PT, R14, 0x1800000, RZ ;  /* 0x018000000e027810 */ /* 0x000fc80007ffe0ff */
[----:B------:R-:W-:-:S04]  /*4dc0*/  LOP3.LUT R2, R2, 0x7f800000, RZ, 0xc0, !PT ;  /* 0x7f80000002027812 */ /* 0x000fc800078ec0ff */
[----:B------:R-:W-:-:S13]  /*4dd0*/  ISETP.GT.U32.AND P0, PT, R2, 0x1ffffff, PT ;  /* 0x01ffffff0200780c */ /* 0x000fda0003f04070 */
[----:B------:R-:W-:Y:S05]  /*4de0*/  @P0 BRA `(.L_x_127) ;  /* 0x0000000000140947 */ /* 0x000fea0003800000 */
[----:B------:R-:W-:Y:S02]  /*4df0*/  MOV R2, R14 ;  /* 0x0000000e00027202 */ /* 0x000fe40000000f00 */
[----:B------:R-:W-:-:S07]  /*4e00*/  MOV R18, 0x4e20 ;  /* 0x00004e2000127802 */ /* 0x000fce0000000f00 */
[----:B0-----:R-:W-:Y:S05]  /*4e10*/  CALL.REL.NOINC `($__internal_0_$__cuda_sm20_rcp_rn_f32_slowpath) ;  /* 0x0000000400c47944 */ /* 0x001fea0003c00000 */
[----:B------:R-:W-:Y:S01]  /*4e20*/  MOV R3, R19 ;  /* 0x0000001300037202 */ /* 0x000fe20000000f00 */
[----:B------:R-:W-:Y:S06]  /*4e30*/  BRA `(.L_x_128) ;  /* 0x0000000000107947 */ /* 0x000fec0003800000 */
.L_x_127:
[----:B------:R-:W1:Y:S02]  /*4e40*/  MUFU.RCP R3, R14 ;  /* 0x0000000e00037308 */ /* 0x000e640000001000 */
[----:B-1----:R-:W-:-:S04]  /*4e50*/  FFMA R2, R14, R3, -1 ;  /* 0xbf8000000e027423 */ /* 0x002fc80000000003 */
[----:B------:R-:W-:-:S04]  /*4e60*/  FADD.FTZ R2, -R2, -RZ ;  /* 0x800000ff02027221 */ /* 0x000fc80000010100 */
[----:B------:R-:W-:-:S07]  /*4e70*/  FFMA R3, R3, R2, R3 ;  /* 0x0000000203037223 */ /* 0x000fce0000000003 */
.L_x_128:
[----:B------:R-:W-:Y:S05]  /*4e80*/  BSYNC.RECONVERGENT B0 ;  /* 0x0000000000007941 */ /* 0x000fea0003800200 */
.L_x_126:
[----:B------:R-:W-:Y:S01]  /*4e90*/  FADD R3, R3, R12 ;  /* 0x0000000c03037221 */ /* 0x000fe20000000000 */
[C---:B------:R-:W-:Y:S01]  /*4ea0*/  FADD R2, R5.reuse, R5 ;  /* 0x0000000505027221 */ /* 0x040fe20000000000 */
[----:B------:R-:W-:Y:S02]  /*4eb0*/  BSSY.RECONVERGENT B2, `(.L_x_129) ;  /* 0x000000e000027945 */ /* 0x000fe40003800200 */
[----:B------:R-:W-:-:S04]  /*4ec0*/  FFMA R4, R5, -R3, R4 ;  /* 0x8000000305047223 */ /* 0x000fc80000000004 */
[----:B------:R-:W1:Y:S08]  /*4ed0*/  MUFU.RCP R3, R4 ;  /* 0x0000000400037308 */ /* 0x000e700000001000 */
[----:B------:R-:W2:Y:S01]  /*4ee0*/  FCHK P0, R2, R4 ;  /* 0x0000000402007302 */ /* 0x000ea20000000000 */
[----:B-1----:R-:W-:-:S04]  /*4ef0*/  FFMA R12, -R4, R3, 1 ;  /* 0x3f800000040c7423 */ /* 0x002fc80000000103 */
[----:B------:R-:W-:-:S04]  /*4f00*/  FFMA R3, R3, R12, R3 ;  /* 0x0000000c03037223 */ /* 0x000fc80000000003 */
[----:B------:R-:W-:-:S04]  /*4f10*/  FFMA R12, R2, R3, RZ ;  /* 0x00000003020c7223 */ /* 0x000fc800000000ff */
[----:B------:R-:W-:-:S04]  /*4f20*/  FFMA R5, -R4, R12, R2 ;  /* 0x0000000c04057223 */ /* 0x000fc80000000102 */
[----:B------:R-:W-:Y:S01]  /*4f30*/  FFMA R5, R3, R5, R12 ;  /* 0x0000000503057223 */ /* 0x000fe2000000000c */
[----:B--2---:R-:W-:Y:S06]  /*4f40*/  @!P0 BRA `(.L_x_130) ;  /* 0x0000000000108947 */ /* 0x004fec0003800000 */
[----:B------:R-:W-:Y:S02]  /*4f50*/  MOV R25, R4 ;  /* 0x0000000400197202 */ /* 0x000fe40000000f00 */
[----:B------:R-:W-:-:S07]  /*4f60*/  MOV R20, 0x4f80 ;  /* 0x00004f8000147802 */ /* 0x000fce0000000f00 */
[----:B0-----:R-:W-:Y:S05]  /*4f70*/  CALL.REL.NOINC `($__internal_1_$__cuda_sm3x_div_rn_noftz_f32_slowpath) ;  /* 0x0000000800407944 */ /* 0x001fea0003c00000 */
[----:B------:R-:W-:-:S07]  /*4f80*/  MOV R5, R2 ;  /* 0x0000000200057202 */ /* 0x000fce0000000f00 */
.L_x_130:
[----:B------:R-:W-:Y:S05]  /*4f90*/  BSYNC.RECONVERGENT B2 ;  /* 0x0000000000027941 */ /* 0x000fea0003800200 */
.L_x_129:
[----:B------:R-:W-:Y:S01]  /*4fa0*/  FADD R7, R8, -R7 ;  /* 0x8000000708077221 */ /* 0x000fe20000000000 */
[----:B------:R-:W-:Y:S03]  /*4fb0*/  BSSY.RECONVERGENT B2, `(.L_x_131) ;  /* 0x000000d000027945 */ /* 0x000fe60003800200 */
[----:B------:R-:W-:-:S04]  /*4fc0*/  FMUL R25, R6, R7 ;  /* 0x0000000706197220 */ /* 0x000fc80000400000 */
        /* <DEDUP_REMOVED lines=11> */
.L_x_132:
[----:B------:R-:W-:Y:S05]  /*5080*/  BSYNC.RECONVERGENT B2 ;  /* 0x0000000000027941 */ /* 0x000fea0003800200 */
.L_x_131:
[----:B------:R-:W1:Y:S01]  /*5090*/  MUFU.RCP R3, R4 ;  /* 0x0000000400037308 */ /* 0x000e620000001000 */
[----:B------:R-:W-:Y:S01]  /*50a0*/  FADD R7, R2, R2 ;  /* 0x0000000202077221 */ /* 0x000fe20000000000 */
[----:B------:R-:W-:Y:S06]  /*50b0*/  BSSY.RECONVERGENT B2, `(.L_x_133) ;  /* 0x000000c000027945 */ /* 0x000fec0003800200 */
        /* <DEDUP_REMOVED lines=8> */
[----:B------:R-:W-:Y:S02]  /*5140*/  MOV R25, R4 ;  /* 0x0000000400197202 */ /* 0x000fe40000000f00 */
[----:B------:R-:W-:-:S07]  /*5150*/  MOV R20, 0x5170 ;  /* 0x0000517000147802 */ /* 0x000fce0000000f00 */
[----:B0-----:R-:W-:Y:S05]  /*5160*/  CALL.REL.NOINC `($__internal_1_$__cuda_sm3x_div_rn_noftz_f32_slowpath) ;  /* 0x0000000400c47944 */ /* 0x001fea0003c00000 */
.L_x_134:
[----:B------:R-:W-:Y:S05]  /*5170*/  BSYNC.RECONVERGENT B2 ;  /* 0x0000000000027941 */ /* 0x000fea0003800200 */
.L_x_133:
[----:B------:R-:W-:Y:S01]  /*5180*/  FFMA R2, R2, R5, 1 ;  /* 0x3f80000002027423 */ /* 0x000fe20000000005 */
[----:B------:R-:W-:Y:S01]  /*5190*/  HFMA2 R7, -RZ, RZ, 1.5048828125, 33.21875 ;  /* 0x3e055027ff077431 */ /* 0x000fe200000001ff */
[----:B------:R-:W-:Y:S03]  /*51a0*/  BSSY.RECONVERGENT B2, `(.L_x_135) ;  /* 0x0000031000027945 */ /* 0x000fe60003800200 */
[----:B------:R-:W-:-:S13]  /*51b0*/  FSETP.GEU.AND P0, PT, R2, 1.175494350822287508e-38, PT ;  /* 0x008000000200780b */ /* 0x000fda0003f0e000 */
[----:B------:R-:W-:-:S05]  /*51c0*/  @!P0 FMUL R2, R2, 8388608 ;  /* 0x4b00000002028820 */ /* 0x000fca0000400000 */
[----:B------:R-:W-:-:S04]  /*51d0*/  IADD3 R0, PT, PT, R2, -0x3f2aaaab, RZ ;  /* 0xc0d5555502007810 */ /* 0x000fc80007ffe0ff */
[----:B------:R-:W-:-:S04]  /*51e0*/  LOP3.LUT R3, R0, 0xff800000, RZ, 0xc0, !PT ;  /* 0xff80000000037812 */ /* 0x000fc800078ec0ff */
[-C--:B------:R-:W-:Y:S02]  /*51f0*/  IADD3 R0, PT, PT, R2, -R3.reuse, RZ ;  /* 0x8000000302007210 */ /* 0x080fe40007ffe0ff */
[----:B------:R-:W-:-:S03]  /*5200*/  I2FP.F32.S32 R3, R3 ;  /* 0x0000000300037245 */ /* 0x000fc60000201400 */
[----:B------:R-:W-:Y:S01]  /*5210*/  FADD R4, R0, -1 ;  /* 0xbf80000000047421 */ /* 0x000fe20000000000 */
[----:B------:R-:W-:Y:S02]  /*5220*/  FSEL R0, RZ, -23, P0 ;  /* 0xc1b80000ff007808 */ /* 0x000fe40000000000 */
[----:B------:R-:W-:Y:S01]  /*5230*/  ISETP.GT.U32.AND P0, PT, R2, 0x7f7fffff, PT ;  /* 0x7f7fffff0200780c */ /* 0x000fe20003f04070 */
[C---:B------:R-:W-:Y:S02]  /*5240*/  FFMA R7, R4.reuse, -R7, 0.14084610342979431152 ;  /* 0x3e1039f604077423 */ /* 0x040fe40000000807 */
[----:B------:R-:W-:Y:S01]  /*5250*/  FFMA R0, R3, 1.1920928955078125e-07, R0 ;  /* 0x3400000003007823 */ /* 0x000fe20000000000 */
[----:B------:R-:W-:Y:S01]  /*5260*/  MOV R3, 0x7f800000 ;  /* 0x7f80000000037802 */ /* 0x000fe20000000f00 */
[----:B------:R-:W-:-:S04]  /*5270*/  FFMA R7, R4, R7, -0.12148627638816833496 ;  /* 0xbdf8cdcc04077423 */ /* 0x000fc80000000007 */
[----:B------:R-:W-:-:S04]  /*5280*/  FFMA R7, R4, R7, 0.13980610668659210205 ;  /* 0x3e0f295504077423 */ /* 0x000fc80000000007 */
[----:B------:R-:W-:-:S04]  /*5290*/  FFMA R7, R4, R7, -0.16684235632419586182 ;  /* 0xbe2ad8b904077423 */ /* 0x000fc80000000007 */
[----:B------:R-:W-:-:S04]  /*52a0*/  FFMA R7, R4, R7, 0.20012299716472625732 ;  /* 0x3e4ced0b04077423 */ /* 0x000fc80000000007 */
[----:B------:R-:W-:-:S04]  /*52b0*/  FFMA R7, R4, R7, -0.24999669194221496582 ;  /* 0xbe7fff2204077423 */ /* 0x000fc80000000007 */
[----:B------:R-:W-:-:S04]  /*52c0*/  FFMA R7, R4, R7, 0.33333182334899902344 ;  /* 0x3eaaaa7804077423 */ /* 0x000fc80000000007 */
[----:B------:R-:W-:-:S04]  /*52d0*/  FFMA R7, R4, R7, -0.5 ;  /* 0xbf00000004077423 */ /* 0x000fc80000000007 */
[----:B------:R-:W-:-:S04]  /*52e0*/  FMUL R7, R4, R7 ;  /* 0x0000000704077220 */ /* 0x000fc80000400000 */
[----:B------:R-:W-:-:S04]  /*52f0*/  FFMA R7, R4, R7, R4 ;  /* 0x0000000704077223 */ /* 0x000fc80000000004 */
[----:B------:R-:W-:Y:S01]  /*5300*/  FFMA R0, R0, 0.69314718246459960938, R7 ;  /* 0x3f31721800007823 */ /* 0x000fe20000000007 */
[C---:B------:R-:W-:Y:S01]  /*5310*/  @P0 FFMA R0, R2.reuse, R3, +INF ;  /* 0x7f80000002000423 */ /* 0x040fe20000000003 */
[----:B------:R-:W-:Y:S01]  /*5320*/  HFMA2 R3, -RZ, RZ, 0.96630859375, -0.0022525787353515625 ;  /* 0x3bbb989dff037431 */ /* 0x000fe200000001ff */
[----:B------:R-:W-:Y:S02]  /*5330*/  FSETP.NEU.AND P0, PT, R2, RZ, PT ;  /* 0x000000ff0200720b */ /* 0x000fe40003f0d000 */
[----:B------:R-:W-:Y:S01]  /*5340*/  FMUL R0, R0, 0.5 ;  /* 0x3f00000000007820 */ /* 0x000fe20000400000 */
[----:B------:R-:W-:-:S04]  /*5350*/  MOV R7, 0x437c0000 ;  /* 0x437c000000077802 */ /* 0x000fc80000000f00 */
[----:B------:R-:W-:-:S05]  /*5360*/  FSEL R0, R0, -INF , P0 ;  /* 0xff80000000007808 */ /* 0x000fca0000000000 */
[----:B------:R-:W-:-:S04]  /*5370*/  FFMA.SAT R2, R0, R3, 0.5 ;  /* 0x3f00000000027423 */ /* 0x000fc80000002003 */
[----:B------:R-:W-:-:S04]  /*5380*/  FFMA.RM R2, R2, R7, 12582913 ;  /* 0x4b40000102027423 */ /* 0x000fc80000004007 */
[C---:B------:R-:W-:Y:S01]  /*5390*/  FADD R3, R2.reuse, -12583039 ;  /* 0xcb40007f02037421 */ /* 0x040fe20000000000 */
[----:B------:R-:W-:-:S03]  /*53a0*/  SHF.L.U32 R2, R2, 0x17, RZ ;  /* 0x0000001702027819 */ /* 0x000fc600000006ff */
[----:B------:R-:W-:-:S04]  /*53b0*/  FFMA R3, R0, 1.4426950216293334961, -R3 ;  /* 0x3fb8aa3b00037823 */ /* 0x000fc80000000803 */
[----:B------:R-:W-:-:S06]  /*53c0*/  FFMA R3, R0, 1.925963033500011079e-08, R3 ;  /* 0x32a5706000037823 */ /* 0x000fcc0000000003 */
[----:B------:R-:W1:Y:S02]  /*53d0*/  MUFU.EX2 R3, R3 ;  /* 0x0000000300037308 */ /* 0x000e640000000800 */
[----:B-1----:R-:W-:-:S06]  /*53e0*/  FFMA R25, R2, R3, 1 ;  /* 0x3f80000002197423 */ /* 0x002fcc0000000003 */
        /* <DEDUP_REMOVED lines=12> */
.L_x_136:
[----:B------:R-:W-:Y:S05]  /*54b0*/  BSYNC.RECONVERGENT B2 ;  /* 0x0000000000027941 */ /* 0x000fea0003800200 */
.L_x_135:
[----:B------:R-:W1:Y:S02]  /*54c0*/  LDC.64 R2, c[0x0][0x390] ;  /* 0x0000e400ff027b82 */ /* 0x000e640000000a00 */
[----:B-1----:R-:W-:Y:S01]  /*54d0*/  IMAD.WIDE R2, R11, 0x4, R2 ;  /* 0x000000040b027825 */ /* 0x002fe200078e0202 */
[----:B------:R-:W-:-:S04]  /*54e0*/  IADD3 R11, PT, PT, R10, R11, RZ ;  /* 0x0000000b0a0b7210 */ /* 0x000fc80007ffe0ff */
[----:B------:R1:W-:Y:S01]  /*54f0*/  STG.E desc[UR18][R2.64+0x4], R7 ;  /* 0x0000040702007986 */ /* 0x0003e2000c101912 */
[----:B------:R-:W-:-:S13]  /*5500*/  ISETP.GE.AND P0, PT, R11, UR16, PT ;  /* 0x000000100b007c0c */ /* 0x000fda000bf06270 */
[----:B-1----:R-:W-:Y:S05]  /*5510*/  @!P0 BRA `(.L_x_137) ;  /* 0xffffffb400888947 */ /* 0x002fea000383ffff */
[----:B------:R-:W-:Y:S05]  /*5520*/  EXIT ;  /* 0x000000000000794d */ /* 0x000fea0003800000 */
        .weak           $__internal_0_$__cuda_sm20_rcp_rn_f32_slowpath
        .type           $__internal_0_$__cuda_sm20_rcp_rn_f32_slowpath,@function
        .size           $__internal_0_$__cuda_sm20_rcp_rn_f32_slowpath,($__internal_1_$__cuda_sm3x_div_rn_noftz_f32_slowpath - $__internal_0_$__cuda_sm20_rcp_rn_f32_slowpath)
$__internal_0_$__cuda_sm20_rcp_rn_f32_slowpath:
[----:B------:R-:W-:Y:S01]  /*5530*/  SHF.L.U32 R3, R2, 0x1, RZ ;  /* 0x0000000102037819 */ /* 0x000fe200000006ff */
[----:B------:R-:W-:Y:S03]  /*5540*/  BSSY.RECONVERGENT B1, `(.L_x_138) ;  /* 0x0000030000017945 */ /* 0x000fe60003800200 */
[----:B------:R-:W-:-:S04]  /*5550*/  SHF.R.U32.HI R3, RZ, 0x18, R3 ;  /* 0x00000018ff037819 */ /* 0x000fc80000011603 */
[----:B------:R-:W-:-:S13]  /*5560*/  ISETP.NE.U32.AND P0, PT, R3, RZ, PT ;  /* 0x000000ff0300720c */ /* 0x000fda0003f05070 */
[----:B------:R-:W-:Y:S05]  /*5570*/  @P0 BRA `(.L_x_139) ;  /* 0x0000000000280947 */ /* 0x000fea0003800000 */
[----:B------:R-:W-:-:S04]  /*5580*/  SHF.L.U32 R3, R2, 0x1, RZ ;  /* 0x0000000102037819 */ /* 0x000fc800000006ff */
[----:B------:R-:W-:-:S13]  /*5590*/  ISETP.NE.AND P0, PT, R3, RZ, PT ;  /* 0x000000ff0300720c */ /* 0x000fda0003f05270 */
[----:B------:R-:W-:Y:S01]  /*55a0*/  @P0 FFMA R20, R2, 1.84467440737095516160e+19, RZ ;  /* 0x5f80000002140823 */ /* 0x000fe200000000ff */
[----:B------:R-:W-:Y:S08]  /*55b0*/  @!P0 MUFU.RCP R19, R2 ;  /* 0x0000000200138308 */ /* 0x000ff00000001000 */
[----:B------:R-:W0:Y:S02]  /*55c0*/  @P0 MUFU.RCP R3, R20 ;  /* 0x0000001400030308 */ /* 0x000e240000001000 */
[----:B0-----:R-:W-:-:S04]  /*55d0*/  @P0 FFMA R21, R20, R3, -1 ;  /* 0xbf80000014150423 */ /* 0x001fc80000000003 */
[----:B------:R-:W-:-:S04]  /*55e0*/  @P0 FADD.FTZ R22, -R21, -RZ ;  /* 0x800000ff15160221 */ /* 0x000fc80000010100 */
[----:B------:R-:W-:-:S04]  /*55f0*/  @P0 FFMA R3, R3, R22, R3 ;  /* 0x0000001603030223 */ /* 0x000fc80000000003 */
[----:B------:R-:W-:Y:S01]  /*5600*/  @P0 FFMA R19, R3, 1.84467440737095516160e+19, RZ ;  /* 0x5f80000003130823 */ /* 0x000fe200000000ff */
[----:B------:R-:W-:Y:S06]  /*5610*/  BRA `(.L_x_140) ;  /* 0x0000000000887947 */ /* 0x000fec0003800000 */
.L_x_139:
[----:B------:R-:W-:-:S04]  /*5620*/  IADD3 R19, PT, PT, R3, -0xfd, RZ ;  /* 0xffffff0303137810 */ /* 0x000fc80007ffe0ff */
[----:B------:R-:W-:-:S13]  /*5630*/  ISETP.GT.U32.AND P0, PT, R19, 0x1, PT ;  /* 0x000000011300780c */ /* 0x000fda0003f04070 */
[----:B------:R-:W-:Y:S05]  /*5640*/  @P0 BRA `(.L_x_141) ;  /* 0x0000000000780947 */ /* 0x000fea0003800000 */
[----:B------:R-:W-:Y:S01]  /*5650*/  LOP3.LUT R20, R2, 0x7fffff, RZ, 0xc0, !PT ;  /* 0x007fffff02147812 */ /* 0x000fe200078ec0ff */
[----:B------:R-:W-:-:S03]  /*5660*/  HFMA2 R22, -RZ, RZ, 0, 1.78813934326171875e-07 ;  /* 0x00000003ff167431 */ /* 0x000fc600000001ff */
[----:B------:R-:W-:-:S04]  /*5670*/  LOP3.LUT R26, R20, 0x3f800000, RZ, 0xfc, !PT ;  /* 0x3f800000141a7812 */ /* 0x000fc800078efcff */
[----:B------:R-:W0:Y:S01]  /*5680*/  MUFU.RCP R21, R26 ;  /* 0x0000001a00157308 */ /* 0x000e220000001000 */
[----:B------:R-:W-:Y:S01]  /*5690*/  SHF.L.U32 R22, R22, R19, RZ ;  /* 0x0000001316167219 */ /* 0x000fe200000006ff */
[----:B0-----:R-:W-:-:S04]  /*56a0*/  FFMA R24, R26, R21, -1 ;  /* 0xbf8000001a187423 */ /* 0x001fc80000000015 */
[----:B------:R-:W-:-:S04]  /*56b0*/  FADD.FTZ R24, -R24, -RZ ;  /* 0x800000ff18187221 */ /* 0x000fc80000010100 */
[CCC-:B------:R-:W-:Y:S01]  /*56c0*/  FFMA.RM R20, R21.reuse, R24.reuse, R21.reuse ;  /* 0x0000001815147223 */ /* 0x1c0fe20000004015 */
[----:B------:R-:W-:-:S04]  /*56d0*/  FFMA.RP R21, R21, R24, R21 ;  /* 0x0000001815157223 */ /* 0x000fc80000008015 */
[C---:B------:R-:W-:Y:S02]  /*56e0*/  LOP3.LUT R23, R20.reuse, 0x7fffff, RZ, 0xc0, !PT ;  /* 0x007fffff14177812 */ /* 0x040fe400078ec0ff */
[----:B------:R-:W-:Y:S02]  /*56f0*/  FSETP.NEU.FTZ.AND P0, PT, R20, R21, PT ;  /* 0x000000151400720b */ /* 0x000fe40003f1d000 */
[----:B------:R-:W-:Y:S02]  /*5700*/  LOP3.LUT R23, R23, 0x800000, RZ, 0xfc, !PT ;  /* 0x0080000017177812 */ /* 0x000fe400078efcff */
[----:B------:R-:W-:Y:S02]  /*5710*/  SEL R20, RZ, 0xffffffff, !P0 ;  /* 0xffffffffff147807 */ /* 0x000fe40004000000 */
[----:B------:R-:W-:Y:S02]  /*5720*/  LOP3.LUT R22, R22, R23, RZ, 0xc0, !PT ;  /* 0x0000001716167212 */ /* 0x000fe400078ec0ff */
[----:B------:R-:W-:-:S02]  /*5730*/  IADD3 R20, PT, PT, -R20, RZ, RZ ;  /* 0x000000ff14147210 */ /* 0x000fc40007ffe1ff */
[-C--:B------:R-:W-:Y:S02]  /*5740*/  SHF.R.U32.HI R22, RZ, R19.reuse, R22 ;  /* 0x00000013ff167219 */ /* 0x080fe40000011616 */
[----:B------:R-:W-:Y:S02]  /*5750*/  LOP3.LUT P1, RZ, R20, R19, R23, 0xf8, !PT ;  /* 0x0000001314ff7212 */ /* 0x000fe4000782f817 */
[C---:B------:R-:W-:Y:S02]  /*5760*/  LOP3.LUT P0, RZ, R22.reuse, 0x1, RZ, 0xc0, !PT ;  /* 0x0000000116ff7812 */ /* 0x040fe4000780c0ff */
[----:B------:R-:W-:Y:S02]  /*5770*/  LOP3.LUT P2, RZ, R22, 0x2, RZ, 0xc0, !PT ;  /* 0x0000000216ff7812 */ /* 0x000fe4000784c0ff */
[----:B------:R-:W-:Y:S02]  /*5780*/  IADD3 R20, PT, PT, R3, -0xfc, RZ ;  /* 0xffffff0403147810 */ /* 0x000fe40007ffe0ff */
[----:B------:R-:W-:-:S02]  /*5790*/  PLOP3.LUT P0, PT, P0, P1, P2, 0xe0, 0x0 ;  /* 0x000000000000781c */ /* 0x000fc40000703c20 */
[----:B------:R-:W-:Y:S02]  /*57a0*/  LOP3.LUT P1, RZ, R2, 0x7fffff, RZ, 0xc0, !PT ;  /* 0x007fffff02ff7812 */ /* 0x000fe4000782c0ff */
[----:B------:R-:W-:-:S04]  /*57b0*/  SEL R19, RZ, 0x1, !P0 ;  /* 0x00000001ff137807 */ /* 0x000fc80004000000 */
[----:B------:R-:W-:-:S04]  /*57c0*/  IADD3 R19, PT, PT, -R19, RZ, RZ ;  /* 0x000000ff13137210 */ /* 0x000fc80007ffe1ff */
[----:B------:R-:W-:Y:S02]  /*57d0*/  ISETP.GE.AND P0, PT, R19, RZ, PT ;  /* 0x000000ff1300720c */ /* 0x000fe40003f06270 */
[----:B------:R-:W-:-:S11]  /*57e0*/  SHF.R.U32.HI R19, RZ, R20, R23 ;  /* 0x00000014ff137219 */ /* 0x000fd60000011617 */
[----:B------:R-:W-:-:S04]  /*57f0*/  @!P0 IADD3 R19, PT, PT, R19, 0x1, RZ ;  /* 0x0000000113138810 */ /* 0x000fc80007ffe0ff */
[----:B------:R-:W-:-:S04]  /*5800*/  @!P1 SHF.L.U32 R19, R19, 0x1, RZ ;  /* 0x0000000113139819 */ /* 0x000fc800000006ff */
[----:B------:R-:W-:Y:S01]  /*5810*/  LOP3.LUT R19, R19, 0x80000000, R2, 0xf8, !PT ;  /* 0x8000000013137812 */ /* 0x000fe200078ef802 */
[----:B------:R-:W-:Y:S06]  /*5820*/  BRA `(.L_x_140) ;  /* 0x0000000000047947 */ /* 0x000fec0003800000 */
.L_x_141:
[----:B------:R0:W1:Y:S02]  /*5830*/  MUFU.RCP R19, R2 ;  /* 0x0000000200137308 */ /* 0x0000640000001000 */
.L_x_140:
[----:B------:R-:W-:Y:S05]  /*5840*/  BSYNC.RECONVERGENT B1 ;  /* 0x0000000000017941 */ /* 0x000fea0003800200 */
.L_x_138:
[----:B------:R-:W-:Y:S01]  /*5850*/  HFMA2 R3, -RZ, RZ, 0, 0 ;  /* 0x00000000ff037431 */ /* 0x000fe200000001ff */
[----:B0-----:R-:W-:-:S04]  /*5860*/  MOV R2, R18 ;  /* 0x0000001200027202 */ /* 0x001fc80000000f00 */
[----:B-1----:R-:W-:Y:S05]  /*5870*/  RET.REL.NODEC R2 `(_Z15test_all_kernelPfS_S_S_S_i) ;  /* 0xffffffa402e07950 */ /* 0x002fea0003c3ffff */
        .weak           $__internal_1_$__cuda_sm3x_div_rn_noftz_f32_slowpath
        .type           $__internal_1_$__cuda_sm3x_div_rn_noftz_f32_slowpath,@function
        .size           $__internal_1_$__cuda_sm3x_div_rn_noftz_f32_slowpath,(.L_x_314 - $__internal_1_$__cuda_sm3x_div_rn_noftz_f32_slowpath)
$__internal_1_$__cuda_sm3x_div_rn_noftz_f32_slowpath:
[----:B------:R-:W-:Y:S01]  /*5880*/  SHF.R.U32.HI R3, RZ, 0x17, R25 ;  /* 0x00000017ff037819 */ /* 0x000fe20000011619 */
[----:B------:R-:W-:Y:S01]  /*5890*/  BSSY.RECONVERGENT B0, `(.L_x_142) ;  /* 0x0000063000007945 */ /* 0x000fe20003800200 */
[----:B------:R-:W-:Y:S02]  /*58a0*/  SHF.R.U32.HI R24, RZ, 0x17, R2 ;  /* 0x00000017ff187819 */ /* 0x000fe40000011602 */
[----:B------:R-:W-:Y:S02]  /*58b0*/  LOP3.LUT R3, R3, 0xff, RZ, 0xc0, !PT ;  /* 0x000000ff03037812 */ /* 0x000fe400078ec0ff */
[----:B------:R-:W-:Y:S02]  /*58c0*/  LOP3.LUT R24, R24, 0xff, RZ, 0xc0, !PT ;  /* 0x000000ff18187812 */ /* 0x000fe400078ec0ff */
[----:B------:R-:W-:Y:S02]  /*58d0*/  IADD3 R22, PT, PT, R3, -0x1, RZ ;  /* 0xffffffff03167810 */ /* 0x000fe40007ffe0ff */
[----:B------:R-:W-:-:S02]  /*58e0*/  IADD3 R23, PT, PT, R24, -0x1, RZ ;  /* 0xffffffff18177810 */ /* 0x000fc40007ffe0ff */
[----:B------:R-:W-:-:S04]  /*58f0*/  ISETP.GT.U32.AND P0, PT, R22, 0xfd, PT ;  /* 0x000000fd1600780c */ /* 0x000fc80003f04070 */
[----:B------:R-:W-:-:S13]  /*5900*/  ISETP.GT.U32.OR P0, PT, R23, 0xfd, P0 ;  /* 0x000000fd1700780c */ /* 0x000fda0000704470 */
[----:B------:R-:W-:Y:S01]  /*5910*/  @!P0 MOV R21, RZ ;  /* 0x000000ff00158202 */ /* 0x000fe20000000f00 */
[----:B------:R-:W-:Y:S06]  /*5920*/  @!P0 BRA `(.L_x_143) ;  /* 0x00000000005c8947 */ /* 0x000fec0003800000 */
[----:B------:R-:W-:Y:S02]  /*5930*/  FSETP.GTU.FTZ.AND P0, PT, |R2|, +INF , PT ;  /* 0x7f8000000200780b */ /* 0x000fe40003f1c200 */
[----:B------:R-:W-:-:S04]  /*5940*/  FSETP.GTU.FTZ.AND P1, PT, |R25|, +INF , PT ;  /* 0x7f8000001900780b */ /* 0x000fc80003f3c200 */
[----:B------:R-:W-:-:S13]  /*5950*/  PLOP3.LUT P0, PT, P0, P1, PT, 0xf8, 0x8f ;  /* 0x00000000008f781c */ /* 0x000fda0000703f70 */
[----:B------:R-:W-:Y:S05]  /*5960*/  @P0 BRA `(.L_x_144) ;  /* 0x0000000400500947 */ /* 0x000fea0003800000 */
[----:B------:R-:W-:-:S13]  /*5970*/  LOP3.LUT P0, RZ, R25, 0x7fffffff, R2, 0xc8, !PT ;  /* 0x7fffffff19ff7812 */ /* 0x000fda000780c802 */
[----:B------:R-:W-:Y:S05]  /*5980*/  @!P0 BRA `(.L_x_145) ;  /* 0x0000000400408947 */ /* 0x000fea0003800000 */
[C---:B------:R-:W-:Y:S02]  /*5990*/  FSETP.NEU.FTZ.AND P4, PT, |R2|.reuse, +INF , PT ;  /* 0x7f8000000200780b */ /* 0x040fe40003f9d200 */
[----:B------:R-:W-:Y:S02]  /*59a0*/  FSETP.NEU.FTZ.AND P1, PT, |R25|, +INF , PT ;  /* 0x7f8000001900780b */ /* 0x000fe40003f3d200 */
[----:B------:R-:W-:-:S11]  /*59b0*/  FSETP.NEU.FTZ.AND P0, PT, |R2|, +INF , PT ;  /* 0x7f8000000200780b */ /* 0x000fd60003f1d200 */
[----:B------:R-:W-:Y:S05]  /*59c0*/  @!P1 BRA !P4, `(.L_x_145) ;  /* 0x0000000400309947 */ /* 0x000fea0006000000 */
[----:B------:R-:W-:-:S04]  /*59d0*/  LOP3.LUT P4, RZ, R2, 0x7fffffff, RZ, 0xc0, !PT ;  /* 0x7fffffff02ff7812 */ /* 0x000fc8000788c0ff */
[----:B------:R-:W-:-:S13]  /*59e0*/  PLOP3.LUT P1, PT, P1, P4, PT, 0x2f, 0xf2 ;  /* 0x0000000000f2781c */ /* 0x000fda0000f28577 */
[----:B------:R-:W-:Y:S05]  /*59f0*/  @P1 BRA `(.L_x_146) ;  /* 0x00000004001c1947 */ /* 0x000fea0003800000 */
[----:B------:R-:W-:-:S04]  /*5a00*/  LOP3.LUT P1, RZ, R25, 0x7fffffff, RZ, 0xc0, !PT ;  /* 0x7fffffff19ff7812 */ /* 0x000fc8000782c0ff */
[----:B------:R-:W-:-:S13]  /*5a10*/  PLOP3.LUT P0, PT, P0, P1, PT, 0x2f, 0xf2 ;  /* 0x0000000000f2781c */ /* 0x000fda0000702577 */
[----:B------:R-:W-:Y:S05]  /*5a20*/  @P0 BRA `(.L_x_147) ;  /* 0x0000000400040947 */ /* 0x000fea0003800000 */
[----:B------:R-:W-:Y:S02]  /*5a30*/  ISETP.GE.AND P0, PT, R23, RZ, PT ;  /* 0x000000ff1700720c */ /* 0x000fe40003f06270 */
[----:B------:R-:W-:-:S11]  /*5a40*/  ISETP.GE.AND P1, PT, R22, RZ, PT ;  /* 0x000000ff1600720c */ /* 0x000fd60003f26270 */
[----:B------:R-:W-:Y:S01]  /*5a50*/  @P0 MOV R21, RZ ;  /* 0x000000ff00150202 */ /* 0x000fe20000000f00 */
[----:B------:R-:W-:Y:S01]  /*5a60*/  @!P0 FFMA R2, R2, 1.84467440737095516160e+19, RZ ;  /* 0x5f80000002028823 */ /* 0x000fe200000000ff */
[----:B------:R-:W-:Y:S01]  /*5a70*/  @!P0 MOV R21, 0xffffffc0 ;  /* 0xffffffc000158802 */ /* 0x000fe20000000f00 */
[----:B------:R-:W-:-:S03]  /*5a80*/  @!P1 FFMA R25, R25, 1.84467440737095516160e+19, RZ ;  /* 0x5f80000019199823 */ /* 0x000fc600000000ff */
[----:B------:R-:W-:-:S07]  /*5a90*/  @!P1 IADD3 R21, PT, PT, R21, 0x40, RZ ;  /* 0x0000004015159810 */ /* 0x000fce0007ffe0ff */
.L_x_143:
[----:B------:R-:W-:Y:S01]  /*5aa0*/  LEA R23, R3, 0xc0800000, 0x17 ;  /* 0xc080000003177811 */ /* 0x000fe200078eb8ff */
[----:B------:R-:W-:Y:S01]  /*5ab0*/  BSSY.RECONVERGENT B1, `(.L_x_148) ;  /* 0x0000036000017945 */ /* 0x000fe20003800200 */
[----:B------:R-:W-:Y:S02]  /*5ac0*/  IADD3 R24, PT, PT, R24, -0x7f, RZ ;  /* 0xffffff8118187810 */ /* 0x000fe40007ffe0ff */
[----:B------:R-:W-:-:S03]  /*5ad0*/  IADD3 R23, PT, PT, -R23, R25, RZ ;  /* 0x0000001917177210 */ /* 0x000fc60007ffe1ff */
[C---:B------:R-:W-:Y:S01]  /*5ae0*/  IMAD R2, R24.reuse, -0x800000, R2 ;  /* 0xff80000018027824 */ /* 0x040fe200078e0202 */
[----:B------:R0:W1:Y:S01]  /*5af0*/  MUFU.RCP R22, R23 ;  /* 0x0000001700167308 */ /* 0x0000620000001000 */
[----:B------:R-:W-:-:S04]  /*5b00*/  IADD3 R24, PT, PT, R24, 0x7f, -R3 ;  /* 0x0000007f18187810 */ /* 0x000fc80007ffe803 */
[----:B------:R-:W-:Y:S01]  /*5b10*/  IADD3 R21, PT, PT, R24, R21, RZ ;  /* 0x0000001518157210 */ /* 0x000fe20007ffe0ff */
[----:B0-----:R-:W-:-:S04]  /*5b20*/  FADD.FTZ R23, -R23, -RZ ;  /* 0x800000ff17177221 */ /* 0x001fc80000010100 */
[----:B-1----:R-:W-:-:S04]  /*5b30*/  FFMA R25, R22, R23, 1 ;  /* 0x3f80000016197423 */ /* 0x002fc80000000017 */
[----:B------:R-:W-:-:S04]  /*5b40*/  FFMA R22, R22, R25, R22 ;  /* 0x0000001916167223 */ /* 0x000fc80000000016 */
[----:B------:R-:W-:-:S04]  /*5b50*/  FFMA R25, R2, R22, RZ ;  /* 0x0000001602197223 */ /* 0x000fc800000000ff */
[----:B------:R-:W-:-:S04]  /*5b60*/  FFMA R26, R23, R25, R2 ;  /* 0x00000019171a7223 */ /* 0x000fc80000000002 */
[----:B------:R-:W-:-:S04]  /*5b70*/  FFMA R26, R22, R26, R25 ;  /* 0x0000001a161a7223 */ /* 0x000fc80000000019 */
[----:B------:R-:W-:-:S04]  /*5b80*/  FFMA R2, R23, R26, R2 ;  /* 0x0000001a17027223 */ /* 0x000fc80000000002 */
[----:B------:R-:W-:-:S05]  /*5b90*/  FFMA R23, R22, R2, R26 ;  /* 0x0000000216177223 */ /* 0x000fca000000001a */
[----:B------:R-:W-:-:S04]  /*5ba0*/  SHF.R.U32.HI R3, RZ, 0x17, R23 ;  /* 0x00000017ff037819 */ /* 0x000fc80000011617 */
[----:B------:R-:W-:-:S04]  /*5bb0*/  LOP3.LUT R3, R3, 0xff, RZ, 0xc0, !PT ;  /* 0x000000ff03037812 */ /* 0x000fc800078ec0ff */
[----:B------:R-:W-:-:S04]  /*5bc0*/  IADD3 R3, PT, PT, R3, R21, RZ ;  /* 0x0000001503037210 */ /* 0x000fc80007ffe0ff */
[----:B------:R-:W-:-:S04]  /*5bd0*/  IADD3 R24, PT, PT, R3, -0x1, RZ ;  /* 0xffffffff03187810 */ /* 0x000fc80007ffe0ff */
[----:B------:R-:W-:-:S13]  /*5be0*/  ISETP.GE.U32.AND P0, PT, R24, 0xfe, PT ;  /* 0x000000fe1800780c */ /* 0x000fda0003f06070 */
[----:B------:R-:W-:Y:S05]  /*5bf0*/  @!P0 BRA `(.L_x_149) ;  /* 0x0000000000808947 */ /* 0x000fea0003800000 */
[----:B------:R-:W-:-:S13]  /*5c00*/  ISETP.GT.AND P0, PT, R3, 0xfe, PT ;  /* 0x000000fe0300780c */ /* 0x000fda0003f04270 */
[----:B------:R-:W-:Y:S05]  /*5c10*/  @P0 BRA `(.L_x_150) ;  /* 0x00000000006c0947 */ /* 0x000fea0003800000 */
[----:B------:R-:W-:-:S13]  /*5c20*/  ISETP.GE.AND P0, PT, R3, 0x1, PT ;  /* 0x000000010300780c */ /* 0x000fda0003f06270 */
[----:B------:R-:W-:Y:S05]  /*5c30*/  @P0 BRA `(.L_x_151) ;  /* 0x0000000000740947 */ /* 0x000fea0003800000 */
[----:B------:R-:W-:Y:S02]  /*5c40*/  ISETP.GE.AND P0, PT, R3, -0x18, PT ;  /* 0xffffffe80300780c */ /* 0x000fe40003f06270 */
[----:B------:R-:W-:-:S11]  /*5c50*/  LOP3.LUT R23, R23, 0x80000000, RZ, 0xc0, !PT ;  /* 0x8000000017177812 */ /* 0x000fd600078ec0ff */
[----:B------:R-:W-:Y:S05]  /*5c60*/  @!P0 BRA `(.L_x_151) ;  /* 0x0000000000688947 */ /* 0x000fea0003800000 */
[CCC-:B------:R-:W-:Y:S01]  /*5c70*/  FFMA.RZ R21, R22.reuse, R2.reuse, R26.reuse ;  /* 0x0000000216157223 */ /* 0x1c0fe2000000c01a */
[CCC-:B------:R-:W-:Y:S01]  /*5c80*/  FFMA.RP R24, R22.reuse, R2.reuse, R26.reuse ;  /* 0x0000000216187223 */ /* 0x1c0fe2000000801a */
[----:B------:R-:W-:Y:S01]  /*5c90*/  FFMA.RM R22, R22, R2, R26 ;  /* 0x0000000216167223 */ /* 0x000fe2000000401a */
[----:B------:R-:W-:Y:S02]  /*5ca0*/  IADD3 R2, PT, PT, R3, 0x20, RZ ;  /* 0x0000002003027810 */ /* 0x000fe40007ffe0ff */
[----:B------:R-:W-:Y:S02]  /*5cb0*/  LOP3.LUT R21, R21, 0x7fffff, RZ, 0xc0, !PT ;  /* 0x007fffff15157812 */ /* 0x000fe400078ec0ff */
[----:B------:R-:W-:Y:S02]  /*5cc0*/  ISETP.NE.AND P4, PT, R3, RZ, PT ;  /* 0x000000ff0300720c */ /* 0x000fe40003f85270 */
[----:B------:R-:W-:Y:S02]  /*5cd0*/  LOP3.LUT R21, R21, 0x800000, RZ, 0xfc, !PT ;  /* 0x0080000015157812 */ /* 0x000fe400078efcff */
[----:B------:R-:W-:-:S02]  /*5ce0*/  ISETP.NE.AND P1, PT, R3, RZ, PT ;  /* 0x000000ff0300720c */ /* 0x000fc40003f25270 */
[----:B------:R-:W-:Y:S02]  /*5cf0*/  IADD3 R3, PT, PT, -R3, RZ, RZ ;  /* 0x000000ff03037210 */ /* 0x000fe40007ffe1ff */
[----:B------:R-:W-:Y:S02]  /*5d00*/  SHF.L.U32 R2, R21, R2, RZ ;  /* 0x0000000215027219 */ /* 0x000fe400000006ff */
[----:B------:R-:W-:Y:S02]  /*5d10*/  FSETP.NEU.FTZ.AND P0, PT, R24, R22, PT ;  /* 0x000000161800720b */ /* 0x000fe40003f1d000 */
[----:B------:R-:W-:Y:S02]  /*5d20*/  SEL R3, R3, RZ, P4 ;  /* 0x000000ff03037207 */ /* 0x000fe40002000000 */
[----:B------:R-:W-:Y:S02]  /*5d30*/  ISETP.NE.AND P1, PT, R2, RZ, P1 ;  /* 0x000000ff0200720c */ /* 0x000fe40000f25270 */
[----:B------:R-:W-:-:S02]  /*5d40*/  SHF.R.U32.HI R21, RZ, R3, R21 ;  /* 0x00000003ff157219 */ /* 0x000fc40000011615 */
[----:B------:R-:W-:Y:S02]  /*5d50*/  PLOP3.LUT P0, PT, P0, P1, PT, 0xf8, 0x8f ;  /* 0x00000000008f781c */ /* 0x000fe40000703f70 */
[----:B------:R-:W-:Y:S02]  /*5d60*/  SHF.R.U32.HI R3, RZ, 0x1, R21 ;  /* 0x00000001ff037819 */ /* 0x000fe40000011615 */
[----:B------:R-:W-:-:S04]  /*5d70*/  SEL R2, RZ, 0x1, !P0 ;  /* 0x00000001ff027807 */ /* 0x000fc80004000000 */
[----:B------:R-:W-:-:S04]  /*5d80*/  LOP3.LUT R2, R2, 0x1, R3, 0xf8, !PT ;  /* 0x0000000102027812 */ /* 0x000fc800078ef803 */
[----:B------:R-:W-:-:S04]  /*5d90*/  LOP3.LUT R2, R2, R21, RZ, 0xc0, !PT ;  /* 0x0000001502027212 */ /* 0x000fc800078ec0ff */
[----:B------:R-:W-:-:S04]  /*5da0*/  IADD3 R2, PT, PT, R3, R2, RZ ;  /* 0x0000000203027210 */ /* 0x000fc80007ffe0ff */
[----:B------:R-:W-:Y:S01]  /*5db0*/  LOP3.LUT R23, R2, R23, RZ, 0xfc, !PT ;  /* 0x0000001702177212 */ /* 0x000fe200078efcff */
[----:B------:R-:W-:Y:S06]  /*5dc0*/  BRA `(.L_x_151) ;  /* 0x0000000000107947 */ /* 0x000fec0003800000 */
.L_x_150:
[----:B------:R-:W-:-:S04]  /*5dd0*/  LOP3.LUT R23, R23, 0x80000000, RZ, 0xc0, !PT ;  /* 0x8000000017177812 */ /* 0x000fc800078ec0ff */
[----:B------:R-:W-:Y:S01]  /*5de0*/  LOP3.LUT R23, R23, 0x7f800000, RZ, 0xfc, !PT ;  /* 0x7f80000017177812 */ /* 0x000fe200078efcff */
[----:B------:R-:W-:Y:S06]  /*5df0*/  BRA `(.L_x_151) ;  /* 0x0000000000047947 */ /* 0x000fec0003800000 */
.L_x_149:
[----:B------:R-:W-:-:S07]  /*5e00*/  LEA R23, R21, R23, 0x17 ;  /* 0x0000001715177211 */ /* 0x000fce00078eb8ff */
.L_x_151:
[----:B------:R-:W-:Y:S05]  /*5e10*/  BSYNC.RECONVERGENT B1 ;  /* 0x0000000000017941 */ /* 0x000fea0003800200 */
.L_x_148:
[----:B------:R-:W-:Y:S01]  /*5e20*/  MOV R2, R23 ;  /* 0x0000001700027202 */ /* 0x000fe20000000f00 */
[----:B------:R-:W-:Y:S06]  /*5e30*/  BRA `(.L_x_152) ;  /* 0x0000000000207947 */ /* 0x000fec0003800000 */
.L_x_147:
[----:B------:R-:W-:-:S04]  /*5e40*/  LOP3.LUT R2, R25, 0x80000000, R2, 0x48, !PT ;  /* 0x8000000019027812 */ /* 0x000fc800078e4802 */
[----:B------:R-:W-:Y:S01]  /*5e50*/  LOP3.LUT R2, R2, 0x7f800000, RZ, 0xfc, !PT ;  /* 0x7f80000002027812 */ /* 0x000fe200078efcff */
[----:B------:R-:W-:Y:S06]  /*5e60*/  BRA `(.L_x_152) ;  /* 0x0000000000147947 */ /* 0x000fec0003800000 */
.L_x_146:
[----:B------:R-:W-:Y:S01]  /*5e70*/  LOP3.LUT R2, R25, 0x80000000, R2, 0x48, !PT ;  /* 0x8000000019027812 */ /* 0x000fe200078e4802 */
[----:B------:R-:W-:Y:S06]  /*5e80*/  BRA `(.L_x_152) ;  /* 0x00000000000c7947 */ /* 0x000fec0003800000 */
.L_x_145:
[----:B------:R-:W0:Y:S01]  /*5e90*/  MUFU.RSQ R2, -QNAN ;  /* 0xffc0000000027908 */ /* 0x000e220000001400 */
[----:B------:R-:W-:Y:S05]  /*5ea0*/  BRA `(.L_x_152) ;  /* 0x0000000000047947 */ /* 0x000fea0003800000 */
.L_x_144:
[----:B------:R-:W-:-:S07]  /*5eb0*/  FADD.FTZ R2, R2, R25 ;  /* 0x0000001902027221 */ /* 0x000fce0000010000 */
.L_x_152:
[----:B------:R-:W-:Y:S05]  /*5ec0*/  BSYNC.RECONVERGENT B0 ;  /* 0x0000000000007941 */ /* 0x000fea0003800200 */
.L_x_142:
[----:B------:R-:W-:-:S04]  /*5ed0*/  HFMA2 R21, -RZ, RZ, 0, 0 ;  /* 0x00000000ff157431 */ /* 0x000fc800000001ff */
[----:B0-----:R-:W-:Y:S05]  /*5ee0*/  RET.REL.NODEC R20 `(_Z15test_all_kernelPfS_S_S_S_i) ;  /* 0xffffffa014447950 */ /* 0x001fea0003c3ffff */
.L_x_153:
[----:B------:R-:W-:-:S00]  /*5ef0*/  BRA `(.L_x_153) ;  /* 0xfffffffc00fc7947 */ /* 0x000fc0000383ffff */
[----:B------:R-:W-:-:S00]  /*5f00*/  NOP ;  /* 0x0000000000007918 */ /* 0x000fc00000000000 */
[----:B------:R-:W-:-:S00]  /*5f10*/  NOP ;  /* 0x0000000000007918 */ /* 0x000fc00000000000 */
[----:B------:R-:W-:-:S00]  /*5f20*/  NOP ;  /* 0x0000000000007918 */ /* 0x000fc00000000000 */
[----:B------:R-:W-:-:S00]  /*5f30*/  NOP ;  /* 0x0000000000007918 */ /* 0x000fc00000000000 */
[----:B------:R-:W-:-:S00]  /*5f40*/  NOP ;  /* 0x0000000000007918 */ /* 0x000fc00000000000 */
[----:B------:R-:W-:-:S00]  /*5f50*/  NOP ;  /* 0x0000000000007918 */ /* 0x000fc00000000000 */
[----:B------:R-:W-:-:S00]  /*5f60*/  NOP ;  /* 0x0000000000007918 */ /* 0x000fc00000000000 */
[----:B------:R-:W-:-:S00]  /*5f70*/  NOP ;  /* 0x0000000000007918 */ /* 0x000fc00000000000 */
.L_x_314:


//--------------------- .text._Z17find_zeros_kernelPfS_S_S_S_iif --------------------------
	.section	.text._Z17find_zeros_kernelPfS_S_S_S_iif,"ax",@progbits
	.align	128
        .global         _Z17find_zeros_kernelPfS_S_S_S_iif
        .type           _Z17find_zeros_kernelPfS_S_S_S_iif,@function
        .size           _Z17find_zeros_kernelPfS_S_S_S_iif,(.L_x_316 - _Z17find_zeros_kernelPfS_S_S_S_iif)
        .other          _Z17find_zeros_kernelPfS_S_S_S_iif,@"STO_CUDA_ENTRY STV_DEFAULT"
_Z17find_zeros_kernelPfS_S_S_S_iif:
.text._Z17find_zeros_kernelPfS_S_S_S_iif:
        /* <DEDUP_REMOVED lines=9> */
[----:B------:R-:W0:Y:S01]  /*0090*/  LDC R0, c[0x0][0x3b0] ;  /* 0x0000ec00ff007b82 */ /* 0x000e220000000800 */
[----:B------:R-:W-:Y:S01]  /*00a0*/  HFMA2 R5, -RZ, RZ, 1.5048828125, 33.21875 ;  /* 0x3e055027ff057431 */ /* 0x000fe200000001ff */
[----:B------:R-:W1:Y:S01]  /*00b0*/  LDCU UR5, c[0x0][0x370] ;  /* 0x00006e00ff0577ac */ /* 0x000e620008000800 */
[----:B------:R-:W-:Y:S01]  /*00c0*/  UISETP.GT.AND UP0, UPT, UR4, 0x1, UPT ;  /* 0x000000010400788c */ /* 0x000fe2000bf04270 */
[----:B------:R-:W2:Y:S01]  /*00d0*/  LDCU.64 UR18, c[0x0][0x358] ;  /* 0x00006b00ff1277ac */ /* 0x000ea20008000a00 */
[----:B------:R-:W3:Y:S01]  /*00e0*/  LDCU UR6, c[0x0][0x3ac] ;  /* 0x00007580ff0677ac */ /* 0x000ee20008000800 */
[----:B------:R-:W4:Y:S01]  /*00f0*/  LDCU UR7, c[0x0][0x3b0] ;  /* 0x00007600ff0777ac */ /* 0x000f220008000800 */
[----:B-1----:R-:W-:Y:S02]  /*0100*/  IMAD R13, R13, UR5, RZ ;  /* 0x000000050d0d7c24 */ /* 0x002fe4000f8e02ff */
[C---:B0-----:R-:W-:Y:S01]  /*0110*/  FMUL R3, R0.reuse, 8388608 ;  /* 0x4b00000000037820 */ /* 0x041fe20000400000 */
[----:B------:R-:W-:-:S04]  /*0120*/  FSETP.GEU.AND P0, PT, R0, 1.175494350822287508e-38, PT ;  /* 0x008000000000780b */ /* 0x000fc80003f0e000 */
[----:B------:R-:W-:-:S04]  /*0130*/  FSEL R3, R3, R0, !P0 ;  /* 0x0000000003037208 */ /* 0x000fc80004000000 */
        /* <DEDUP_REMOVED lines=18> */
[----:B------:R-:W-:Y:S02]  /*0260*/  FFMA R7, R6, R7, R6 ;  /* 0x0000000706077223 */ /* 0x000fe40000000006 */
[----:B------:R-:W0:Y:S02]  /*0270*/  LDC R6, c[0x0][0x3ac] ;  /* 0x0000eb00ff067b82 */ /* 0x000e240000000800 */
        /* <DEDUP_REMOVED lines=13> */
[----:B------:R-:W1:Y:S02]  /*0350*/  MUFU.EX2 R2, R5 ;  /* 0x0000000500027308 */ /* 0x000e640000000800 */
[----:B-1----:R-:W-:-:S04]  /*0360*/  FMUL R4, R3, R2 ;  /* 0x0000000203047220 */ /* 0x002fc80000400000 */
[----:B------:R-:W-:-:S04]  /*0370*/  FFMA R4, R3, R2, R4 ;  /* 0x0000000203047223 */ /* 0x000fc80000000004 */
[----:B------:R-:W-:-:S05]  /*0380*/  FMUL R3, R4, R4 ;  /* 0x0000000404037220 */ /* 0x000fca0000400000 */
[----:B------:R-:W-:-:S04]  /*0390*/  FSETP.GT.AND P0, PT, R3, R0, PT ;  /* 0x000000000300720b */ /* 0x000fc80003f04000 */
[----:B0-----:R-:W-:-:S04]  /*03a0*/  ISETP.GT.AND P0, PT, R6, RZ, P0 ;  /* 0x000000ff0600720c */ /* 0x001fc80000704270 */
[----:B------:R-:W-:Y:S01]  /*03b0*/  P2R R12, PR, RZ, 0x1 ;  /* 0x00000001ff0c7803 */ /* 0x000fe20000000000 */
[----:B--234-:R-:W-:Y:S08]  /*03c0*/  BRA.U UP0, `(.L_x_154) ;  /* 0x0000000900987547 */ /* 0x01cff0000b800000 */
.L_x_171:
[----:B0-----:R-:W0:Y:S01]  /*03d0*/  LDC.64 R2, c[0x0][0x398] ;  /* 0x0000e600ff027b82 */ /* 0x001e220000000a00 */
[----:B------:R-:W-:Y:S01]  /*03e0*/  ISETP.NE.AND P0, PT, R12, RZ, PT ;  /* 0x000000ff0c00720c */ /* 0x000fe20003f05270 */
[----:B0-----:R-:W-:-:S05]  /*03f0*/  IMAD.WIDE R2, R22, 0x4, R2 ;  /* 0x0000000416027825 */ /* 0x001fca00078e0202 */
[----:B------:R0:W5:Y:S01]  /*0400*/  LDG.E R15, desc[UR18][R2.64+0x4] ;  /* 0x00000412020f7981 */ /* 0x000162000c1e1900 */
[-C--:B------:R-:W-:Y:S02]  /*0410*/  MOV R8, R22.reuse ;  /* 0x0000001600087202 */ /* 0x080fe40000000f00 */
[----:B------:R-:W-:-:S04]  /*0420*/  IADD3 R22, PT, PT, R13, R22, RZ ;  /* 0x000000160d167210 */ /* 0x000fc80007ffe0ff */
[----:B------:R-:W-:Y:S01]  /*0430*/  ISETP.GE.AND P1, PT, R22, UR13, PT ;  /* 0x0000000d16007c0c */ /* 0x000fe2000bf26270 */
[----:B------:R-:W-:-:S12]  /*0440*/  @!P0 BRA `(.L_x_155) ;  /* 0x0000000800648947 */ /* 0x000fd80003800000 */
[----:B0-----:R-:W0:Y:S08]  /*0450*/  LDC.64 R2, c[0x0][0x380] ;  /* 0x0000e000ff027b82 */ /* 0x001e300000000a00 */
[----:B------:R-:W1:Y:S01]  /*0460*/  LDC.64 R4, c[0x0][0x3a0] ;  /* 0x0000e800ff047b82 */ /* 0x000e620000000a00 */
[----:B0-----:R-:W-:-:S05]  /*0470*/  IMAD.WIDE R2, R8, 0x4, R2 ;  /* 0x0000000408027825 */ /* 0x001fca00078e0202 */
[----:B------:R0:W5:Y:S04]  /*0480*/  LDG.E R7, desc[UR18][R2.64+0x4] ;  /* 0x0000041202077981 */ /* 0x000168000c1e1900 */
[----:B-1----:R0:W5:Y:S04]  /*0490*/  LDG.E R14, desc[UR18][R4.64] ;  /* 0x00000012040e7981 */ /* 0x002168000c1e1900 */
[----:B------:R0:W5:Y:S01]  /*04a0*/  LDG.E R6, desc[UR18][R2.64] ;  /* 0x0000001202067981 */ /* 0x000162000c1e1900 */
[----:B------:R-:W-:Y:S01]  /*04b0*/  HFMA2 R11, -RZ, RZ, 0, 0 ;  /* 0x00000000ff0b7431 */ /* 0x000fe200000001ff */
[----:B------:R-:W-:Y:S06]  /*04c0*/  BSSY.RECONVERGENT B2, `(.L_x_155) ;  /* 0x0000091000027945 */ /* 0x000fec0003800200 */
.L_x_170:
[--C-:B-----5:R-:W-:Y:S01]  /*04d0*/  FADD R9, R6, -R15.reuse ;  /* 0x8000000f06097221 */ /* 0x120fe20000000000 */
[----:B------:R-:W-:Y:S01]  /*04e0*/  FADD R0, -R7, R15 ;  /* 0x0000000f07007221 */ /* 0x000fe20000000100 */
[----:B------:R-:W-:Y:S03]  /*04f0*/  BSSY.RECONVERGENT B3, `(.L_x_156) ;  /* 0x0000012000037945 */ /* 0x000fe60003800200 */
[----:B0-----:R-:W-:Y:S01]  /*0500*/  FMUL R4, R9, R0 ;  /* 0x0000000009047220 */ /* 0x001fe20000400000 */
[----:B------:R-:W-:-:S03]  /*0510*/  FFMA R0, R15, 3, -R14 ;  /* 0x404000000f007823 */ /* 0x000fc6000000080e */
[----:B------:R-:W0:Y:S01]  /*0520*/  MUFU.RCP R2, R4 ;  /* 0x0000000400027308 */ /* 0x000e220000001000 */
[----:B------:R-:W-:-:S04]  /*0530*/  FADD R3, -R7, R0 ;  /* 0x0000000007037221 */ /* 0x000fc80000000100 */
[----:B------:R-:W-:-:S04]  /*0540*/  FADD R3, -R6, R3 ;  /* 0x0000000306037221 */ /* 0x000fc80000000100 */
[----:B------:R-:W-:-:S04]  /*0550*/  FADD R3, RZ, R3 ;  /* 0x00000003ff037221 */ /* 0x000fc80000000000 */
        /* <DEDUP_REMOVED lines=9> */
[----:B------:R-:W-:Y:S05]  /*05f0*/  CALL.REL.NOINC `($__internal_3_$__cuda_sm3x_div_rn_noftz_f32_slowpath) ;  /* 0x0000005400ac7944 */ /* 0x000fea0003c00000 */
[----:B------:R-:W-:-:S07]  /*0600*/  MOV R10, R2 ;  /* 0x00000002000a7202 */ /* 0x000fce0000000f00 */
.L_x_157:
[----:B------:R-:W-:Y:S05]  /*0610*/  BSYNC.RECONVERGENT B3 ;  /* 0x0000000000037941 */ /* 0x000fea0003800200 */
.L_x_156:
[----:B------:R-:W-:Y:S01]  /*0620*/  IADD3 R0, PT, PT, R9, 0x1800000, RZ ;  /* 0x0180000009007810 */ /* 0x000fe20007ffe0ff */
[----:B------:R-:W-:Y:S03]  /*0630*/  BSSY.RECONVERGENT B0, `(.L_x_158) ;  /* 0x000000f000007945 */ /* 0x000fe60003800200 */
[----:B------:R-:W-:-:S04]  /*0640*/  LOP3.LUT R0, R0, 0x7f800000, RZ, 0xc0, !PT ;  /* 0x7f80000000007812 */ /* 0x000fc800078ec0ff */
[----:B------:R-:W-:Y:S01]  /*0650*/  ISETP.GT.U32.AND P0, PT, R0, 0x1ffffff, PT ;  /* 0x01ffffff0000780c */ /* 0x000fe20003f04070 */
[----:B------:R-:W-:-:S04]  /*0660*/  FADD R0, -R14, R15 ;  /* 0x0000000f0e007221 */ /* 0x000fc80000000100 */
[----:B------:R-:W-:-:S08]  /*0670*/  FADD R0, RZ, R0 ;  /* 0x00000000ff007221 */ /* 0x000fd00000000000 */
[----:B------:R-:W-:Y:S05]  /*0680*/  @P0 BRA `(.L_x_159) ;  /* 0x0000000000140947 */ /* 0x000fea0003800000 */
[----:B------:R-:W-:Y:S02]  /*0690*/  MOV R2, R9 ;  /* 0x0000000900027202 */ /* 0x000fe40000000f00 */
[----:B------:R-:W-:-:S07]  /*06a0*/  MOV R4, 0x6c0 ;  /* 0x000006c000047802 */ /* 0x000fce0000000f00 */
[----:B------:R-:W-:Y:S05]  /*06b0*/  CALL.REL.NOINC `($__internal_2_$__cuda_sm20_rcp_rn_f32_slowpath) ;  /* 0x0000005000a87944 */ /* 0x000fea0003c00000 */
[----:B------:R-:W-:Y:S01]  /*06c0*/  MOV R5, R16 ;  /* 0x0000001000057202 */ /* 0x000fe20000000f00 */
[----:B------:R-:W-:Y:S06]  /*06d0*/  BRA `(.L_x_160) ;  /* 0x0000000000107947 */ /* 0x000fec0003800000 */
.L_x_159:
[----:B------:R-:W0:Y:S02]  /*06e0*/  MUFU.RCP R2, R9 ;  /* 0x0000000900027308 */ /* 0x000e240000001000 */
[----:B0-----:R-:W-:-:S04]  /*06f0*/  FFMA R3, R9, R2, -1 ;  /* 0xbf80000009037423 */ /* 0x001fc80000000002 */
[----:B------:R-:W-:-:S04]  /*0700*/  FADD.FTZ R3, -R3, -RZ ;  /* 0x800000ff03037221 */ /* 0x000fc80000010100 */
[----:B------:R-:W-:-:S07]  /*0710*/  FFMA R5, R2, R3, R2 ;  /* 0x0000000302057223 */ /* 0x000fce0000000002 */
.L_x_160:
[----:B------:R-:W-:Y:S05]  /*0720*/  BSYNC.RECONVERGENT B0 ;  /* 0x0000000000007941 */ /* 0x000fea0003800200 */
.L_x_158:
[----:B------:R-:W-:Y:S01]  /*0730*/  FADD R9, R7, -R15 ;  /* 0x8000000f07097221 */ /* 0x000fe20000000000 */
[----:B------:R-:W-:Y:S04]  /*0740*/  BSSY.RECONVERGENT B0, `(.L_x_161) ;  /* 0x000000e000007945 */ /* 0x000fe80003800200 */
[----:B------:R-:W-:-:S04]  /*0750*/  IADD3 R2, PT, PT, R9, 0x1800000, RZ ;  /* 0x0180000009027810 */ /* 0x000fc80007ffe0ff */
[----:B------:R-:W-:-:S04]  /*0760*/  LOP3.LUT R2, R2, 0x7f800000, RZ, 0xc0, !PT ;  /* 0x7f80000002027812 */ /* 0x000fc800078ec0ff */
[----:B------:R-:W-:-:S13]  /*0770*/  ISETP.GT.U32.AND P0, PT, R2, 0x1ffffff, PT ;  /* 0x01ffffff0200780c */ /* 0x000fda0003f04070 */
[----:B------:R-:W-:Y:S05]  /*0780*/  @P0 BRA `(.L_x_162) ;  /* 0x0000000000140947 */ /* 0x000fea0003800000 */
[----:B------:R-:W-:Y:S02]  /*0790*/  MOV R2, R9 ;  /* 0x0000000900027202 */ /* 0x000fe40000000f00 */
[----:B------:R-:W-:-:S07]  /*07a0*/  MOV R4, 0x7c0 ;  /* 0x000007c000047802 */ /* 0x000fce0000000f00 */
[----:B------:R-:W-:Y:S05]  /*07b0*/  CALL.REL.NOINC `($__internal_2_$__cuda_sm20_rcp_rn_f32_slowpath) ;  /* 0x0000005000687944 */ /* 0x000fea0003c00000 */
[----:B------:R-:W-:Y:S01]  /*07c0*/  MOV R2, R16 ;  /* 0x0000001000027202 */ /* 0x000fe20000000f00 */
[----:B------:R-:W-:Y:S06]  /*07d0*/  BRA `(.L_x_163) ;  /* 0x0000000000107947 */ /* 0x000fec0003800000 */
.L_x_162:
[----:B------:R-:W0:Y:S02]  /*07e0*/  MUFU.RCP R2, R9 ;  /* 0x0000000900027308 */ /* 0x000e240000001000 */
[----:B0-----:R-:W-:-:S04]  /*07f0*/  FFMA R3, R9, R2, -1 ;  /* 0xbf80000009037423 */ /* 0x001fc80000000002 */
[----:B------:R-:W-:-:S04]  /*0800*/  FADD.FTZ R3, -R3, -RZ ;  /* 0x800000ff03037221 */ /* 0x000fc80000010100 */
[----:B------:R-:W-:-:S07]  /*0810*/  FFMA R2, R2, R3, R2 ;  /* 0x0000000302027223 */ /* 0x000fce0000000002 */
.L_x_163:
[----:B------:R-:W-:Y:S05]  /*0820*/  BSYNC.RECONVERGENT B0 ;  /* 0x0000000000007941 */ /* 0x000fea0003800200 */
.L_x_161:
        /* <DEDUP_REMOVED lines=16> */
.L_x_165:
[----:B------:R-:W-:Y:S05]  /*0930*/  BSYNC.RECONVERGENT B3 ;  /* 0x0000000000037941 */ /* 0x000fea0003800200 */
.L_x_164:
        /* <DEDUP_REMOVED lines=13> */
[----:B------:R-:W-:Y:S05]  /*0a10*/  CALL.REL.NOINC `($__internal_3_$__cuda_sm3x_div_rn_noftz_f32_slowpath) ;  /* 0x0000005000a47944 */ /* 0x000fea0003c00000 */
.L_x_167:
[----:B------:R-:W-:Y:S05]  /*0a20*/  BSYNC.RECONVERGENT B3 ;  /* 0x0000000000037941 */ /* 0x000fea0003800200 */
.L_x_166:
        /* <DEDUP_REMOVED lines=8> */
[----:B------:R-:W-:Y:S02]  /*0ab0*/  I2FP.F32.S32 R4, R5 ;  /* 0x0000000500047245 */ /* 0x000fe40000201400 */
[----:B------:R-:W-:Y:S01]  /*0ac0*/  MOV R5, 0x7f800000 ;  /* 0x7f80000000057802 */ /* 0x000fe20000000f00 */
[----:B------:R-:W-:-:S04]  /*0ad0*/  FADD R10, R3, -1 ;  /* 0xbf800000030a7421 */ /* 0x000fc80000000000 */
[----:B------:R-:W-:-:S04]  /*0ae0*/  FFMA R3, R10, -R17, 0.14084610342979431152 ;  /* 0x3e1039f60a037423 */ /* 0x000fc80000000811 */
[----:B------:R-:W-:-:S04]  /*0af0*/  FFMA R3, R10, R3, -0.12148627638816833496 ;  /* 0xbdf8cdcc0a037423 */ /* 0x000fc80000000003 */
[----:B------:R-:W-:-:S04]  /*0b00*/  FFMA R3, R10, R3, 0.13980610668659210205 ;  /* 0x3e0f29550a037423 */ /* 0x000fc80000000003 */
[----:B------:R-:W-:-:S04]  /*0b10*/  FFMA R3, R10, R3, -0.16684235632419586182 ;  /* 0xbe2ad8b90a037423 */ /* 0x000fc80000000003 */
[----:B------:R-:W-:-:S04]  /*0b20*/  FFMA R3, R10, R3, 0.20012299716472625732 ;  /* 0x3e4ced0b0a037423 */ /* 0x000fc80000000003 */
[----:B------:R-:W-:-:S04]  /*0b30*/  FFMA R3, R10, R3, -0.24999669194221496582 ;  /* 0xbe7fff220a037423 */ /* 0x000fc80000000003 */
[----:B------:R-:W-:-:S04]  /*0b40*/  FFMA R3, R10, R3, 0.33333182334899902344 ;  /* 0x3eaaaa780a037423 */ /* 0x000fc80000000003 */
[----:B------:R-:W-:Y:S01]  /*0b50*/  FFMA R17, R10, R3, -0.5 ;  /* 0xbf0000000a117423 */ /* 0x000fe20000000003 */
[----:B------:R-:W-:Y:S02]  /*0b60*/  FSEL R3, RZ, -23, P0 ;  /* 0xc1b80000ff037808 */ /* 0x000fe40000000000 */
[----:B------:R-:W-:Y:S01]  /*0b70*/  ISETP.GT.U32.AND P0, PT, R2, 0x7f7fffff, PT ;  /* 0x7f7fffff0200780c */ /* 0x000fe20003f04070 */
[----:B------:R-:W-:Y:S02]  /*0b80*/  FMUL R17, R10, R17 ;  /* 0x000000110a117220 */ /* 0x000fe40000400000 */
[----:B------:R-:W-:Y:S02]  /*0b90*/  FFMA R3, R4, 1.1920928955078125e-07, R3 ;  /* 0x3400000004037823 */ /* 0x000fe40000000003 */
[----:B------:R-:W-:-:S04]  /*0ba0*/  FFMA R10, R10, R17, R10 ;  /* 0x000000110a0a7223 */ /* 0x000fc8000000000a */
[----:B------:R-:W-:-:S04]  /*0bb0*/  FFMA R3, R3, 0.69314718246459960938, R10 ;  /* 0x3f31721803037823 */ /* 0x000fc8000000000a */
        /* <DEDUP_REMOVED lines=26> */
.L_x_169:
[----:B------:R-:W-:Y:S05]  /*0d60*/  BSYNC.RECONVERGENT B3 ;  /* 0x0000000000037941 */ /* 0x000fea0003800200 */
.L_x_168:
[----:B------:R-:W-:Y:S01]  /*0d70*/  FMUL R0, R0, R0 ;  /* 0x0000000000007220 */ /* 0x000fe20000400000 */
[----:B------:R-:W-:Y:S01]  /*0d80*/  IADD3 R11, PT, PT, R11, 0x1, RZ ;  /* 0x000000010b0b7810 */ /* 0x000fe20007ffe0ff */
[----:B------:R-:W-:-:S03]  /*0d90*/  FADD R15, -R2, R15 ;  /* 0x0000000f020f7221 */ /* 0x000fc60000000100 */
[----:B------:R-:W-:Y:S02]  /*0da0*/  FSETP.GT.AND P2, PT, R0, UR7, PT ;  /* 0x0000000700007c0b */ /* 0x000fe4000bf44000 */
[----:B------:R-:W-:-:S13]  /*0db0*/  ISETP.GE.AND P0, PT, R11, UR6, PT ;  /* 0x000000060b007c0c */ /* 0x000fda000bf06270 */
[----:B------:R-:W-:Y:S05]  /*0dc0*/  @!P0 BRA P2, `(.L_x_170) ;  /* 0xfffffff400c08947 */ /* 0x000fea000103ffff */
[----:B------:R-:W-:Y:S05]  /*0dd0*/  BSYNC.RECONVERGENT B2 ;  /* 0x0000000000027941 */ /* 0x000fea0003800200 */
.L_x_155:
[----:B0-----:R-:W0:Y:S02]  /*0de0*/  LDC.64 R2, c[0x0][0x390] ;  /* 0x0000e400ff027b82 */ /* 0x001e240000000a00 */
[----:B0-----:R-:W-:-:S05]  /*0df0*/  IMAD.WIDE R2, R8, 0x4, R2 ;  /* 0x0000000408027825 */ /* 0x001fca00078e0202 */
[----:B-----5:R0:W-:Y:S01]  /*0e00*/  STG.E desc[UR18][R2.64+0x4], R15 ;  /* 0x0000040f02007986 */ /* 0x0201e2000c101912 */
[----:B------:R-:W-:Y:S05]  /*0e10*/  @!P1 BRA `(.L_x_171) ;  /* 0xfffffff4006c9947 */ /* 0x000fea000383ffff */
[----:B------:R-:W-:Y:S05]  /*0e20*/  EXIT ;  /* 0x000000000000794d */ /* 0x000fea0003800000 */
.L_x_154:
[----:B------:R-:W0:Y:S01]  /*0e30*/  LDCU.64 UR8, c[0x0][0x380] ;  /* 0x00007000ff0877ac */ /* 0x000e220008000a00 */
[----:B------:R-:W-:Y:S01]  /*0e40*/  BSSY.RECONVERGENT B3, `(.L_x_172) ;  /* 0x00004b0000037945 */ /* 0x000fe20003800200 */
[----:B------:R-:W-:Y:S02]  /*0e50*/  UIADD3 UR5, UPT, UPT, UR4, 0x7, URZ ;  /* 0x0000000704057890 */ /* 0x000fe4000fffe0ff */
[----:B------:R-:W-:Y:S02]  /*0e60*/  UIADD3 UR7, UPT, UPT, UR4, 0x3, URZ ;  /* 0x0000000304077890 */ /* 0x000fe4000fffe0ff */
[----:B------:R-:W-:Y:S02]  /*0e70*/  UIADD3 UR4, UPT, UPT, UR4, -0x1, URZ ;  /* 0xffffffff04047890 */ /* 0x000fe4000fffe0ff */
[----:B------:R-:W-:Y:S02]  /*0e80*/  ULOP3.LUT UR6, UR5, 0x7, URZ, 0xc0, !UPT ;  /* 0x0000000705067892 */ /* 0x000fe4000f8ec0ff */
[----:B------:R-:W-:-:S02]  /*0e90*/  ULOP3.LUT UR16, UR4, 0xfffffff8, URZ, 0xc0, !UPT ;  /* 0xfffffff804107892 */ /* 0x000fc4000f8ec0ff */
[----:B------:R-:W-:Y:S02]  /*0ea0*/  ULOP3.LUT UR5, UR5, 0x3, URZ, 0xc0, !UPT ;  /* 0x0000000305057892 */ /* 0x000fe4000f8ec0ff */
[----:B------:R-:W-:Y:S02]  /*0eb0*/  UIADD3 UR6, UPT, UPT, UR6, -0x1, URZ ;  /* 0xffffffff06067890 */ /* 0x000fe4000fffe0ff */
[----:B0-----:R-:W-:Y:S02]  /*0ec0*/  UIADD3 UR11, UP0, UPT, UR8, 0x10, URZ ;  /* 0x00000010080b7890 */ /* 0x001fe4000ff1e0ff */
[----:B------:R-:W-:Y:S02]  /*0ed0*/  ULOP3.LUT UR8, UR7, 0x3, URZ, 0xc0, !UPT ;  /* 0x0000000307087892 */ /* 0x000fe4000f8ec0ff */
[----:B------:R-:W-:Y:S02]  /*0ee0*/  UIADD3.X UR12, UPT, UPT, URZ, UR9, URZ, UP0, !UPT ;  /* 0x00000009ff0c7290 */ /* 0x000fe400087fe4ff */
[----:B------:R-:W-:-:S02]  /*0ef0*/  ULOP3.LUT UR7, UR7, 0x1, URZ, 0xc0, !UPT ;  /* 0x0000000107077892 */ /* 0x000fc4000f8ec0ff */
[----:B------:R-:W-:Y:S02]  /*0f00*/  UIADD3 UR8, UPT, UPT, UR8, -0x1, URZ ;  /* 0xffffffff08087890 */ /* 0x000fe4000fffe0ff */
[----:B------:R-:W-:-:S12]  /*0f10*/  UIADD3 UR17, UPT, UPT, -UR16, URZ, URZ ;  /* 0x000000ff10117290 */ /* 0x000fd8000fffe1ff */
.L_x_294:
[----:B------:R-:W0:Y:S01]  /*0f20*/  LDC.64 R2, c[0x0][0x398] ;  /* 0x0000e600ff027b82 */ /* 0x000e220000000a00 */
[----:B------:R-:W-:Y:S01]  /*0f30*/  ISETP.NE.AND P0, PT, R12, RZ, PT ;  /* 0x000000ff0c00720c */ /* 0x000fe20003f05270 */
[----:B0-----:R-:W-:-:S05]  /*0f40*/  IMAD.WIDE R2, R22, 0x4, R2 ;  /* 0x0000000416027825 */ /* 0x001fca00078e0202 */
[----:B------:R0:W5:Y:S07]  /*0f50*/  LDG.E R11, desc[UR18][R2.64+0x4] ;  /* 0x00000412020b7981 */ /* 0x00016e000c1e1900 */
[----:B------:R-:W-:Y:S05]  /*0f60*/  @!P0 BRA `(.L_x_173) ;  /* 0x00000048005c8947 */ /* 0x000fea0003800000 */
        /* <DEDUP_REMOVED lines=8> */
.L_x_293:
[----:B------:R-:W-:Y:S02]  /*0ff0*/  MOV R0, UR13 ;  /* 0x0000000d00007c02 */ /* 0x000fe40008000f00 */
[----:B------:R-:W-:Y:S02]  /*1000*/  MOV R6, RZ ;  /* 0x000000ff00067202 */ /* 0x000fe40000000f00 */
[----:B------:R-:W-:Y:S02]  /*1010*/  ISETP.GE.U32.AND P1, PT, R0, 0x7, PT ;  /* 0x000000070000780c */ /* 0x000fe40003f26070 */
[----:B------:R-:W-:-:S11]  /*1020*/  MOV R0, RZ ;  /* 0x000000ff00007202 */ /* 0x000fd60000000f00 */
[----:B------:R-:W-:Y:S05]  /*1030*/  @!P1 BRA `(.L_x_174) ;  /* 0x0000000c00249947 */ /* 0x000fea0003800000 */
[----:B------:R-:W1:Y:S01]  /*1040*/  LDCU.64 UR14, c[0x0][0x388] ;  /* 0x00007100ff0e77ac */ /* 0x000e620008000a00 */
[----:B------:R-:W-:Y:S02]  /*1050*/  MOV R0, RZ ;  /* 0x000000ff00007202 */ /* 0x000fe40000000f00 */
[----:B------:R-:W-:Y:S02]  /*1060*/  MOV R14, UR11 ;  /* 0x0000000b000e7c02 */ /* 0x000fe40008000f00 */
[----:B------:R-:W-:Y:S02]  /*1070*/  MOV R15, UR12 ;  /* 0x0000000c000f7c02 */ /* 0x000fe40008000f00 */
[----:B------:R-:W-:Y:S01]  /*1080*/  MOV R6, UR17 ;  /* 0x0000001100067c02 */ /* 0x000fe20008000f00 */
[----:B-1----:R-:W-:-:S04]  /*1090*/  UIADD3 UR9, UP0, UPT, UR14, 0x10, URZ ;  /* 0x000000100e097890 */ /* 0x002fc8000ff1e0ff */
[----:B------:R-:W-:Y:S02]  /*10a0*/  UIADD3.X UR10, UPT, UPT, URZ, UR15, URZ, UP0, !UPT ;  /* 0x0000000fff0a7290 */ /* 0x000fe400087fe4ff */
[----:B------:R-:W-:-:S04]  /*10b0*/  MOV R16, UR9 ;  /* 0x0000000900107c02 */ /* 0x000fc80008000f00 */
[----:B------:R-:W-:-:S07]  /*10c0*/  MOV R17, UR10 ;  /* 0x0000000a00117c02 */ /* 0x000fce0008000f00 */
.L_x_191:
[----:B0-----:R-:W2:Y:S04]  /*10d0*/  LDG.E R2, desc[UR18][R14.64+-0x10] ;  /* 0xfffff0120e027981 */ /* 0x001ea8000c1e1900 */
[----:B------:R-:W3:Y:S01]  /*10e0*/  LDG.E R3, desc[UR18][R16.64+-0x10] ;  /* 0xfffff01210037981 */ /* 0x000ee2000c1e1900 */
[----:B------:R-:W-:Y:S01]  /*10f0*/  IADD3 R6, PT, PT, R6, 0x8, RZ ;  /* 0x0000000806067810 */ /* 0x000fe20007ffe0ff */
[----:B------:R-:W-:Y:S03]  /*1100*/  BSSY.RECONVERGENT B4, `(.L_x_175) ;  /* 0x0000014000047945 */ /* 0x000fe60003800200 */
[----:B------:R-:W-:Y:S01]  /*1110*/  ISETP.NE.AND P5, PT, R6, RZ, PT ;  /* 0x000000ff0600720c */ /* 0x000fe20003fa5270 */
[----:B--2--5:R-:W-:-:S04]  /*1120*/  FADD R4, R2, -R11 ;  /* 0x8000000b02047221 */ /* 0x024fc80000000000 */
        /* <DEDUP_REMOVED lines=17> */
.L_x_176:
[----:B------:R-:W-:Y:S05]  /*1240*/  BSYNC.RECONVERGENT B4 ;  /* 0x0000000000047941 */ /* 0x000fea0003800200 */
.L_x_175:
[----:B------:R-:W2:Y:S04]  /*1250*/  LDG.E R4, desc[UR18][R14.64+-0xc] ;  /* 0xfffff4120e047981 */ /* 0x000ea8000c1e1900 */
[----:B------:R-:W3:Y:S01]  /*1260*/  LDG.E R3, desc[UR18][R16.64+-0xc] ;  /* 0xfffff41210037981 */ /* 0x000ee2000c1e1900 */
[----:B------:R-:W-:Y:S01]  /*1270*/  BSSY.RECONVERGENT B4, `(.L_x_177) ;  /* 0x0000014000047945 */ /* 0x000fe20003800200 */
[----:B------:R-:W-:Y:S01]  /*1280*/  FADD R0, R2, R0 ;  /* 0x0000000002007221 */ /* 0x000fe20000000000 */
[----:B--2---:R-:W-:-:S04]  /*1290*/  FADD R5, R4, -R11 ;  /* 0x8000000b04057221 */ /* 0x004fc80000000000 */
        /* <DEDUP_REMOVED lines=17> */
.L_x_178:
[----:B------:R-:W-:Y:S05]  /*13b0*/  BSYNC.RECONVERGENT B4 ;  /* 0x0000000000047941 */ /* 0x000fea0003800200 */
.L_x_177:
        /* <DEDUP_REMOVED lines=22> */
.L_x_180:
[----:B------:R-:W-:Y:S05]  /*1520*/  BSYNC.RECONVERGENT B4 ;  /* 0x0000000000047941 */ /* 0x000fea0003800200 */
.L_x_179:
        /* <DEDUP_REMOVED lines=22> */
.L_x_182:
[----:B------:R-:W-:Y:S05]  /*1690*/  BSYNC.RECONVERGENT B4 ;  /* 0x0000000000047941 */ /* 0x000fea0003800200 */
.L_x_181:
        /* <DEDUP_REMOVED lines=22> */
.L_x_184:
[----:B------:R-:W-:Y:S05]  /*1800*/  BSYNC.RECONVERGENT B4 ;  /* 0x0000000000047941 */ /* 0x000fea0003800200 */
.L_x_183:
        /* <DEDUP_REMOVED lines=22> */
.L_x_186:
[----:B------:R-:W-:Y:S05]  /*1970*/  BSYNC.RECONVERGENT B4 ;  /* 0x0000000000047941 */ /* 0x000fea0003800200 */
.L_x_185:
        /* <DEDUP_REMOVED lines=22> */
.L_x_188:
[----:B------:R-:W-:Y:S05]  /*1ae0*/  BSYNC.RECONVERGENT B4 ;  /* 0x0000000000047941 */ /* 0x000fea0003800200 */
.L_x_187:
        /* <DEDUP_REMOVED lines=22> */
.L_x_190:
[----:B------:R-:W-:Y:S05]  /*1c50*/  BSYNC.RECONVERGENT B4 ;  /* 0x0000000000047941 */ /* 0x000fea0003800200 */
.L_x_189:
[----:B------:R-:W-:Y:S01]  /*1c60*/  IADD3 R14, P0, PT, R14, 0x20, RZ ;  /* 0x000000200e0e7810 */ /* 0x000fe20007f1e0ff */
[----:B------:R-:W-:Y:S01]  /*1c70*/  FADD R0, R0, R2 ;  /* 0x0000000200007221 */ /* 0x000fe20000000000 */
[----:B------:R-:W-:Y:S02]  /*1c80*/  IADD3 R16, P2, PT, R16, 0x20, RZ ;  /* 0x0000002010107810 */ /* 0x000fe40007f5e0ff */
[----:B------:R-:W-:Y:S02]  /*1c90*/  IADD3.X R15, PT, PT, RZ, R15, RZ, P0, !PT ;  /* 0x0000000fff0f7210 */ /* 0x000fe400007fe4ff */
[----:B------:R-:W-:Y:S01]  /*1ca0*/  IADD3.X R17, PT, PT, RZ, R17, RZ, P2, !PT ;  /* 0x00000011ff117210 */ /* 0x000fe200017fe4ff */
[----:B------:R-:W-:Y:S08]  /*1cb0*/  @P5 BRA `(.L_x_191) ;  /* 0xfffffff400045947 */ /* 0x000ff0000383ffff */
[----:B------:R-:W-:-:S07]  /*1cc0*/  MOV R6, UR16 ;  /* 0x0000001000067c02 */ /* 0x000fce0008000f00 */
.L_x_174:
[----:B0-----:R-:W-:-:S04]  /*1cd0*/  MOV R2, UR4 ;  /* 0x0000000400027c02 */ /* 0x001fc80008000f00 */
[----:B------:R-:W-:-:S13]  /*1ce0*/  LOP3.LUT P6, RZ, R2, 0x7, RZ, 0xc0, !PT ;  /* 0x0000000702ff7812 */ /* 0x000fda00078cc0ff */
[----:B------:R-:W-:Y:S05]  /*1cf0*/  @!P6 BRA `(.L_x_192) ;  /* 0x0000000800dce947 */ /* 0x000fea0003800000 */
[----:B------:R-:W-:-:S09]  /*1d00*/  UISETP.GE.U32.AND UP0, UPT, UR6, 0x3, UPT ;  /* 0x000000030600788c */ /* 0x000fd2000bf06070 */
[----:B------:R-:W-:Y:S05]  /*1d10*/  BRA.U !UP0, `(.L_x_193) ;  /* 0x0000000508847547 */ /* 0x000fea000b800000 */
[----:B------:R-:W0:Y:S08]  /*1d20*/  LDC.64 R16, c[0x0][0x380] ;  /* 0x0000e000ff107b82 */ /* 0x000e300000000a00 */
[----:B------:R-:W1:Y:S01]  /*1d30*/  LDC.64 R14, c[0x0][0x388] ;  /* 0x0000e200ff0e7b82 */ /* 0x000e620000000a00 */
[----:B0-----:R-:W-:-:S05]  /*1d40*/  IMAD.WIDE.U32 R16, R6, 0x4, R16 ;  /* 0x0000000406107825 */ /* 0x001fca00078e0010 */
[----:B------:R-:W2:Y:S01]  /*1d50*/  LDG.E R2, desc[UR18][R16.64] ;  /* 0x0000001210027981 */ /* 0x000ea2000c1e1900 */
[----:B-1----:R-:W-:-:S05]  /*1d60*/  IMAD.WIDE.U32 R14, R6, 0x4, R14 ;  /* 0x00000004060e7825 */ /* 0x002fca00078e000e */
[----:B------:R-:W3:Y:S01]  /*1d70*/  LDG.E R3, desc[UR18][R14.64] ;  /* 0x000000120e037981 */ /* 0x000ee2000c1e1900 */
[----:B------:R-:W-:Y:S01]  /*1d80*/  BSSY.RECONVERGENT B4, `(.L_x_194) ;  /* 0x0000013000047945 */ /* 0x000fe20003800200 */
        /* <DEDUP_REMOVED lines=18> */
.L_x_195:
[----:B------:R-:W-:Y:S05]  /*1eb0*/  BSYNC.RECONVERGENT B4 ;  /* 0x0000000000047941 */ /* 0x000fea0003800200 */
.L_x_194:
        /* <DEDUP_REMOVED lines=22> */
.L_x_197:
[----:B------:R-:W-:Y:S05]  /*2020*/  BSYNC.RECONVERGENT B4 ;  /* 0x0000000000047941 */ /* 0x000fea0003800200 */
.L_x_196:
        /* <DEDUP_REMOVED lines=22> */
.L_x_199:
[----:B------:R-:W-:Y:S05]  /*2190*/  BSYNC.RECONVERGENT B4 ;  /* 0x0000000000047941 */ /* 0x000fea0003800200 */
.L_x_198:
        /* <DEDUP_REMOVED lines=22> */
.L_x_201:
[----:B------:R-:W-:Y:S05]  /*2300*/  BSYNC.RECONVERGENT B4 ;  /* 0x0000000000047941 */ /* 0x000fea0003800200 */
.L_x_200:
[----:B------:R-:W-:Y:S01]  /*2310*/  FADD R0, R0, R2 ;  /* 0x0000000200007221 */ /* 0x000fe20000000000 */
[----:B------:R-:W-:-:S07]  /*2320*/  IADD3 R6, PT, PT, R6, 0x4, RZ ;  /* 0x0000000406067810 */ /* 0x000fce0007ffe0ff */
.L_x_193:
[----:B------:R-:W-:-:S09]  /*2330*/  UISETP.NE.AND UP0, UPT, UR5, URZ, UPT ;  /* 0x000000ff0500728c */ /* 0x000fd2000bf05270 */
[----:B------:R-:W-:Y:S05]  /*2340*/  BRA.U !UP0, `(.L_x_192) ;  /* 0x0000000508487547 */ /* 0x000fea000b800000 */
[----:B------:R-:W-:-:S09]  /*2350*/  UISETP.NE.AND UP0, UPT, UR8, URZ, UPT ;  /* 0x000000ff0800728c */ /* 0x000fd2000bf05270 */
        /* <DEDUP_REMOVED lines=26> */
.L_x_204:
[----:B------:R-:W-:Y:S05]  /*2500*/  BSYNC.RECONVERGENT B4 ;  /* 0x0000000000047941 */ /* 0x000fea0003800200 */
.L_x_203:
        /* <DEDUP_REMOVED lines=22> */
.L_x_206:
[----:B------:R-:W-:Y:S05]  /*2670*/  BSYNC.RECONVERGENT B4 ;  /* 0x0000000000047941 */ /* 0x000fea0003800200 */
.L_x_205:
[----:B------:R-:W-:Y:S01]  /*2680*/  FADD R0, R0, R2 ;  /* 0x0000000200007221 */ /* 0x000fe20000000000 */
[----:B------:R-:W-:-:S07]  /*2690*/  IADD3 R6, PT, PT, R6, 0x2, RZ ;  /* 0x0000000206067810 */ /* 0x000fce0007ffe0ff */
.L_x_202:
[----:B------:R-:W-:-:S09]  /*26a0*/  UISETP.NE.AND UP0, UPT, UR7, URZ, UPT ;  /* 0x000000ff0700728c */ /* 0x000fd2000bf05270 */
[----:B------:R-:W-:Y:S05]  /*26b0*/  BRA.U !UP0, `(.L_x_192) ;  /* 0x00000001086c7547 */ /* 0x000fea000b800000 */
[----:B------:R-:W0:Y:S08]  /*26c0*/  LDC.64 R2, c[0x0][0x380] ;  /* 0x0000e000ff027b82 */ /* 0x000e300000000a00 */
[----:B------:R-:W1:Y:S01]  /*26d0*/  LDC.64 R4, c[0x0][0x388] ;  /* 0x0000e200ff047b82 */ /* 0x000e620000000a00 */
[----:B0-----:R-:W-:-:S06]  /*26e0*/  IMAD.WIDE.U32 R2, R6, 0x4, R2 ;  /* 0x0000000406027825 */ /* 0x001fcc00078e0002 */
[----:B------:R-:W2:Y:S01]  /*26f0*/  LDG.E R2, desc[UR18][R2.64] ;  /* 0x0000001202027981 */ /* 0x000ea2000c1e1900 */
[----:B-1----:R-:W-:-:S06]  /*2700*/  IMAD.WIDE.U32 R4, R6, 0x4, R4 ;  /* 0x0000000406047825 */ /* 0x002fcc00078e0004 */
        /* <DEDUP_REMOVED lines=20> */
.L_x_208:
[----:B------:R-:W-:Y:S05]  /*2850*/  BSYNC.RECONVERGENT B4 ;  /* 0x0000000000047941 */ /* 0x000fea0003800200 */
.L_x_207:
[----:B------:R-:W-:-:S07]  /*2860*/  FADD R0, R0, R2 ;  /* 0x0000000200007221 */ /* 0x000fce0000000000 */
.L_x_192:
[----:B-----5:R-:W-:Y:S01]  /*2870*/  FFMA R2, R11, 3, -R10 ;  /* 0x404000000b027823 */ /* 0x020fe2000000080a */
[----:B------:R-:W-:Y:S01]  /*2880*/  HFMA2 R6, -RZ, RZ, 0, 0 ;  /* 0x00000000ff067431 */ /* 0x000fe200000001ff */
[----:B------:R-:W-:Y:S02]  /*2890*/  MOV R14, RZ ;  /* 0x000000ff000e7202 */ /* 0x000fe40000000f00 */
[----:B------:R-:W-:-:S04]  /*28a0*/  FADD R3, -R9, R2 ;  /* 0x0000000209037221 */ /* 0x000fc80000000100 */
[----:B------:R-:W-:-:S04]  /*28b0*/  FADD R3, -R8, R3 ;  /* 0x0000000308037221 */ /* 0x000fc80000000100 */
[----:B------:R-:W-:Y:S01]  /*28c0*/  FADD R0, R3, R0 ;  /* 0x0000000003007221 */ /* 0x000fe20000000000 */
[----:B------:R-:W-:Y:S06]  /*28d0*/  @!P1 BRA `(.L_x_209) ;  /* 0x0000000800489947 */ /* 0x000fec0003800000 */
[----:B------:R-:W0:Y:S01]  /*28e0*/  LDC.64 R14, c[0x0][0x380] ;  /* 0x0000e000ff0e7b82 */ /* 0x000e220000000a00 */
[----:B------:R-:W-:Y:S02]  /*28f0*/  MOV R6, RZ ;  /* 0x000000ff00067202 */ /* 0x000fe40000000f00 */
[----:B------:R-:W-:-:S05]  /*2900*/  MOV R17, RZ ;  /* 0x000000ff00117202 */ /* 0x000fca0000000f00 */
[----:B------:R-:W1:Y:S02]  /*2910*/  LDC.64 R18, c[0x0][0x388] ;  /* 0x0000e200ff127b82 */ /* 0x000e640000000a00 */
.L_x_226:
[----:B0-----:R-:W-:-:S05]  /*2920*/  IMAD.WIDE.U32 R20, R17, 0x4, R14 ;  /* 0x0000000411147825 */ /* 0x001fca00078e000e */
[----:B------:R-:W2:Y:S01]  /*2930*/  LDG.E R2, desc[UR18][R20.64] ;  /* 0x0000001214027981 */ /* 0x000ea2000c1e1900 */
[----:B-1----:R-:W-:-:S05]  /*2940*/  IMAD.WIDE.U32 R28, R17, 0x4, R18 ;  /* 0x00000004111c7825 */ /* 0x002fca00078e0012 */
[----:B------:R-:W3:Y:S01]  /*2950*/  LDG.E R3, desc[UR18][R28.64] ;  /* 0x000000121c037981 */ /* 0x000ee2000c1e1900 */
[----:B------:R-:W-:Y:S01]  /*2960*/  IADD3 R17, PT, PT, R17, 0x8, RZ ;  /* 0x0000000811117810 */ /* 0x000fe20007ffe0ff */
[----:B------:R-:W-:Y:S03]  /*2970*/  BSSY.RECONVERGENT B4, `(.L_x_210) ;  /* 0x000000e000047945 */ /* 0x000fe60003800200 */
[----:B------:R-:W-:Y:S01]  /*2980*/  ISETP.NE.AND P5, PT, R17, UR16, PT ;  /* 0x0000001011007c0c */ /* 0x000fe2000bfa5270 */
[----:B--2---:R-:W-:-:S04]  /*2990*/  FADD R16, R2, -R11 ;  /* 0x8000000b02107221 */ /* 0x004fc80000000000 */
        /* <DEDUP_REMOVED lines=11> */
.L_x_211:
[----:B------:R-:W-:Y:S05]  /*2a50*/  BSYNC.RECONVERGENT B4 ;  /* 0x0000000000047941 */ /* 0x000fea0003800200 */
.L_x_210:
[----:B------:R-:W2:Y:S04]  /*2a60*/  LDG.E R4, desc[UR18][R20.64+0x4] ;  /* 0x0000041214047981 */ /* 0x000ea8000c1e1900 */
[----:B------:R-:W3:Y:S01]  /*2a70*/  LDG.E R3, desc[UR18][R28.64+0x4] ;  /* 0x000004121c037981 */ /* 0x000ee2000c1e1900 */
[----:B------:R-:W-:Y:S01]  /*2a80*/  BSSY.RECONVERGENT B4, `(.L_x_212) ;  /* 0x000000e000047945 */ /* 0x000fe20003800200 */
[----:B------:R-:W-:Y:S01]  /*2a90*/  FADD R6, R2, R6 ;  /* 0x0000000602067221 */ /* 0x000fe20000000000 */
        /* <DEDUP_REMOVED lines=12> */
.L_x_213:
[----:B------:R-:W-:Y:S05]  /*2b60*/  BSYNC.RECONVERGENT B4 ;  /* 0x0000000000047941 */ /* 0x000fea0003800200 */
.L_x_212:
        /* <DEDUP_REMOVED lines=16> */
.L_x_215:
[----:B------:R-:W-:Y:S05]  /*2c70*/  BSYNC.RECONVERGENT B4 ;  /* 0x0000000000047941 */ /* 0x000fea0003800200 */
.L_x_214:
        /* <DEDUP_REMOVED lines=16> */
.L_x_217:
[----:B------:R-:W-:Y:S05]  /*2d80*/  BSYNC.RECONVERGENT B4 ;  /* 0x0000000000047941 */ /* 0x000fea0003800200 */
.L_x_216:
        /* <DEDUP_REMOVED lines=16> */
.L_x_219:
[----:B------:R-:W-:Y:S05]  /*2e90*/  BSYNC.RECONVERGENT B4 ;  /* 0x0000000000047941 */ /* 0x000fea0003800200 */
.L_x_218:
        /* <DEDUP_REMOVED lines=16> */
.L_x_221:
[----:B------:R-:W-:Y:S05]  /*2fa0*/  BSYNC.RECONVERGENT B4 ;  /* 0x0000000000047941 */ /* 0x000fea0003800200 */
.L_x_220:
        /* <DEDUP_REMOVED lines=16> */
.L_x_223:
[----:B------:R-:W-:Y:S05]  /*30b0*/  BSYNC.RECONVERGENT B4 ;  /* 0x0000000000047941 */ /* 0x000fea0003800200 */
.L_x_222:
        /* <DEDUP_REMOVED lines=16> */
.L_x_225:
[----:B------:R-:W-:Y:S05]  /*31c0*/  BSYNC.RECONVERGENT B4 ;  /* 0x0000000000047941 */ /* 0x000fea0003800200 */
.L_x_224:
[----:B------:R-:W-:Y:S01]  /*31d0*/  FADD R6, R6, R2 ;  /* 0x0000000206067221 */ /* 0x000fe20000000000 */
[----:B------:R-:W-:Y:S06]  /*31e0*/  @P5 BRA `(.L_x_226) ;  /* 0xfffffff400cc5947 */ /* 0x000fec000383ffff */
[----:B------:R-:W-:-:S07]  /*31f0*/  MOV R14, UR16 ;  /* 0x00000010000e7c02 */ /* 0x000fce0008000f00 */
.L_x_209:
        /* <DEDUP_REMOVED lines=22> */
.L_x_230:
[----:B------:R-:W-:Y:S05]  /*3360*/  BSYNC.RECONVERGENT B4 ;  /* 0x0000000000047941 */ /* 0x000fea0003800200 */
.L_x_229:
        /* <DEDUP_REMOVED lines=16> */
.L_x_232:
[----:B------:R-:W-:Y:S05]  /*3470*/  BSYNC.RECONVERGENT B4 ;  /* 0x0000000000047941 */ /* 0x000fea0003800200 */
.L_x_231:
        /* <DEDUP_REMOVED lines=16> */
.L_x_234:
[----:B------:R-:W-:Y:S05]  /*3580*/  BSYNC.RECONVERGENT B4 ;  /* 0x0000000000047941 */ /* 0x000fea0003800200 */
.L_x_233:
        /* <DEDUP_REMOVED lines=16> */
.L_x_236:
[----:B------:R-:W-:Y:S05]  /*3690*/  BSYNC.RECONVERGENT B4 ;  /* 0x0000000000047941 */ /* 0x000fea0003800200 */
.L_x_235:
[----:B------:R-:W-:Y:S01]  /*36a0*/  FADD R6, R6, R2 ;  /* 0x0000000206067221 */ /* 0x000fe20000000000 */
[----:B------:R-:W-:-:S07]  /*36b0*/  IADD3 R14, PT, PT, R14, 0x4, RZ ;  /* 0x000000040e0e7810 */ /* 0x000fce0007ffe0ff */
.L_x_228:
        /* <DEDUP_REMOVED lines=23> */
.L_x_239:
[----:B------:R-:W-:Y:S05]  /*3830*/  BSYNC.RECONVERGENT B4 ;  /* 0x0000000000047941 */ /* 0x000fea0003800200 */
.L_x_238:
        /* <DEDUP_REMOVED lines=16> */
.L_x_241:
[----:B------:R-:W-:Y:S05]  /*3940*/  BSYNC.RECONVERGENT B4 ;  /* 0x0000000000047941 */ /* 0x000fea0003800200 */
.L_x_240:
[----:B------:R-:W-:Y:S01]  /*3950*/  FADD R6, R6, R2 ;  /* 0x0000000206067221 */ /* 0x000fe20000000000 */
[----:B------:R-:W-:-:S07]  /*3960*/  IADD3 R14, PT, PT, R14, 0x2, RZ ;  /* 0x000000020e0e7810 */ /* 0x000fce0007ffe0ff */
.L_x_237:
[----:B------:R-:W-:-:S09]  /*3970*/  UISETP.NE.AND UP0, UPT, UR7, URZ, UPT ;  /* 0x000000ff0700728c */ /* 0x000fd2000bf05270 */
[----:B------:R-:W-:Y:S05]  /*3980*/  BRA.U !UP0, `(.L_x_227) ;  /* 0x0000000108547547 */ /* 0x000fea000b800000 */
[----:B------:R-:W0:Y:S08]  /*3990*/  LDC.64 R4, c[0x0][0x380] ;  /* 0x0000e000ff047b82 */ /* 0x000e300000000a00 */
[----:B------:R-:W1:Y:S01]  /*39a0*/  LDC.64 R2, c[0x0][0x388] ;  /* 0x0000e200ff027b82 */ /* 0x000e620000000a00 */
[----:B0-----:R-:W-:-:S06]  /*39b0*/  IMAD.WIDE.U32 R4, R14, 0x4, R4 ;  /* 0x000000040e047825 */ /* 0x001fcc00078e0004 */
        /* <DEDUP_REMOVED lines=16> */
.L_x_243:
[----:B------:R-:W-:Y:S05]  /*3ac0*/  BSYNC.RECONVERGENT B4 ;  /* 0x0000000000047941 */ /* 0x000fea0003800200 */
.L_x_242:
[----:B------:R-:W-:-:S07]  /*3ad0*/  FADD R6, R6, R2 ;  /* 0x0000000206067221 */ /* 0x000fce0000000000 */
.L_x_227:
[----:B------:R-:W-:Y:S01]  /*3ae0*/  HFMA2 R28, -RZ, RZ, 0, 0 ;  /* 0x00000000ff1c7431 */ /* 0x000fe200000001ff */
[----:B------:R-:W-:Y:S01]  /*3af0*/  MOV R14, RZ ;  /* 0x000000ff000e7202 */ /* 0x000fe20000000f00 */
[----:B------:R-:W-:Y:S06]  /*3b00*/  @!P1 BRA `(.L_x_244) ;  /* 0x0000000800a89947 */ /* 0x000fec0003800000 */
[----:B------:R-:W0:Y:S01]  /*3b10*/  LDC.64 R14, c[0x0][0x380] ;  /* 0x0000e000ff0e7b82 */ /* 0x000e220000000a00 */
[----:B------:R-:W-:Y:S02]  /*3b20*/  MOV R28, RZ ;  /* 0x000000ff001c7202 */ /* 0x000fe40000000f00 */
[----:B------:R-:W-:-:S05]  /*3b30*/  MOV R27, RZ ;  /* 0x000000ff001b7202 */ /* 0x000fca0000000f00 */
[----:B------:R-:W1:Y:S02]  /*3b40*/  LDC.64 R16, c[0x0][0x388] ;  /* 0x0000e200ff107b82 */ /* 0x000e640000000a00 */
.L_x_261:
[----:B0-----:R-:W-:-:S05]  /*3b50*/  IMAD.WIDE.U32 R18, R27, 0x4, R14 ;  /* 0x000000041b127825 */ /* 0x001fca00078e000e */
[----:B------:R-:W2:Y:S01]  /*3b60*/  LDG.E R2, desc[UR18][R18.64] ;  /* 0x0000001212027981 */ /* 0x000ea2000c1e1900 */
[----:B-1----:R-:W-:-:S05]  /*3b70*/  IMAD.WIDE.U32 R20, R27, 0x4, R16 ;  /* 0x000000041b147825 */ /* 0x002fca00078e0010 */
[----:B------:R-:W3:Y:S01]  /*3b80*/  LDG.E R3, desc[UR18][R20.64] ;  /* 0x0000001214037981 */ /* 0x000ee2000c1e1900 */
[----:B------:R-:W-:Y:S01]  /*3b90*/  IADD3 R27, PT, PT, R27, 0x8, RZ ;  /* 0x000000081b1b7810 */ /* 0x000fe20007ffe0ff */
[----:B------:R-:W-:Y:S03]  /*3ba0*/  BSSY.RECONVERGENT B4, `(.L_x_245) ;  /* 0x0000011000047945 */ /* 0x000fe60003800200 */
[----:B------:R-:W-:Y:S01]  /*3bb0*/  ISETP.NE.AND P1, PT, R27, UR16, PT ;  /* 0x000000101b007c0c */ /* 0x000fe2000bf25270 */
[----:B--2---:R-:W0:Y:S02]  /*3bc0*/  F2I.TRUNC.NTZ R2, R2 ;  /* 0x0000000200027305 */ /* 0x004e24000020f100 */
[----:B0-----:R-:W-:-:S05]  /*3bd0*/  I2FP.F32.S32 R4, R2 ;  /* 0x0000000200047245 */ /* 0x001fca0000201400 */
[----:B------:R-:W-:-:S04]  /*3be0*/  FADD R4, R4, -R11 ;  /* 0x8000000b04047221 */ /* 0x000fc80000000000 */
        /* <DEDUP_REMOVED lines=12> */
.L_x_246:
[----:B------:R-:W-:Y:S05]  /*3cb0*/  BSYNC.RECONVERGENT B4 ;  /* 0x0000000000047941 */ /* 0x000fea0003800200 */
.L_x_245:
[----:B------:R-:W2:Y:S04]  /*3cc0*/  LDG.E R4, desc[UR18][R18.64+0x4] ;  /* 0x0000041212047981 */ /* 0x000ea8000c1e1900 */
[----:B------:R-:W3:Y:S01]  /*3cd0*/  LDG.E R3, desc[UR18][R20.64+0x4] ;  /* 0x0000041214037981 */ /* 0x000ee2000c1e1900 */
[----:B------:R-:W-:Y:S01]  /*3ce0*/  BSSY.RECONVERGENT B4, `(.L_x_247) ;  /* 0x0000011000047945 */ /* 0x000fe20003800200 */
[----:B------:R-:W-:Y:S01]  /*3cf0*/  FADD R28, R2, R28 ;  /* 0x0000001c021c7221 */ /* 0x000fe20000000000 */
        /* <DEDUP_REMOVED lines=15> */
.L_x_248:
[----:B------:R-:W-:Y:S05]  /*3df0*/  BSYNC.RECONVERGENT B4 ;  /* 0x0000000000047941 */ /* 0x000fea0003800200 */
.L_x_247:
        /* <DEDUP_REMOVED lines=19> */
.L_x_250:
[----:B------:R-:W-:Y:S05]  /*3f30*/  BSYNC.RECONVERGENT B4 ;  /* 0x0000000000047941 */ /* 0x000fea0003800200 */
.L_x_249:
        /* <DEDUP_REMOVED lines=19> */
.L_x_252:
[----:B------:R-:W-:Y:S05]  /*4070*/  BSYNC.RECONVERGENT B4 ;  /* 0x0000000000047941 */ /* 0x000fea0003800200 */
.L_x_251:
        /* <DEDUP_REMOVED lines=19> */
.L_x_254:
[----:B------:R-:W-:Y:S05]  /*41b0*/  BSYNC.RECONVERGENT B4 ;  /* 0x0000000000047941 */ /* 0x000fea0003800200 */
.L_x_253:
        /* <DEDUP_REMOVED lines=19> */
.L_x_256:
[----:B------:R-:W-:Y:S05]  /*42f0*/  BSYNC.RECONVERGENT B4 ;  /* 0x0000000000047941 */ /* 0x000fea0003800200 */
.L_x_255:
        /* <DEDUP_REMOVED lines=19> */
.L_x_258:
[----:B------:R-:W-:Y:S05]  /*4430*/  BSYNC.RECONVERGENT B4 ;  /* 0x0000000000047941 */ /* 0x000fea0003800200 */
.L_x_257:
        /* <DEDUP_REMOVED lines=19> */
.L_x_260:
[----:B------:R-:W-:Y:S05]  /*4570*/  BSYNC.RECONVERGENT B4 ;  /* 0x0000000000047941 */ /* 0x000fea0003800200 */
.L_x_259:
[----:B------:R-:W-:Y:S01]  /*4580*/  FADD R28, R28, R2 ;  /* 0x000000021c1c7221 */ /* 0x000fe20000000000 */
[----:B------:R-:W-:Y:S06]  /*4590*/  @P1 BRA `(.L_x_261) ;  /* 0xfffffff4006c1947 */ /* 0x000fec000383ffff */
[----:B------:R-:W-:-:S07]  /*45a0*/  MOV R14, UR16 ;  /* 0x00000010000e7c02 */ /* 0x000fce0008000f00 */
.L_x_244:
        /* <DEDUP_REMOVED lines=23> */
[----:B------:R-:W-:Y:S05]  /*4720*/  CALL.REL.NOINC `($__internal_3_$__cuda_sm3x_div_rn_noftz_f32_slowpath) ;  /* 0x0000001400607944 */ /* 0x000fea0003c00000 */
[----:B------:R-:W-:-:S07]  /*4730*/  MOV R15, R2 ;  /* 0x00000002000f7202 */ /* 0x000fce0000000f00 */
.L_x_265:
[----:B------:R-:W-:Y:S05]  /*4740*/  BSYNC.RECONVERGENT B4 ;  /* 0x0000000000047941 */ /* 0x000fea0003800200 */
.L_x_264:
        /* <DEDUP_REMOVED lines=19> */
.L_x_267:
[----:B------:R-:W-:Y:S05]  /*4880*/  BSYNC.RECONVERGENT B4 ;  /* 0x0000000000047941 */ /* 0x000fea0003800200 */
.L_x_266:
        /* <DEDUP_REMOVED lines=19> */
.L_x_269:
[----:B------:R-:W-:Y:S05]  /*49c0*/  BSYNC.RECONVERGENT B4 ;  /* 0x0000000000047941 */ /* 0x000fea0003800200 */
.L_x_268:
        /* <DEDUP_REMOVED lines=19> */
.L_x_271:
[----:B------:R-:W-:Y:S05]  /*4b00*/  BSYNC.RECONVERGENT B4 ;  /* 0x0000000000047941 */ /* 0x000fea0003800200 */
.L_x_270:
[----:B------:R-:W-:Y:S01]  /*4b10*/  FADD R28, R15, R2 ;  /* 0x000000020f1c7221 */ /* 0x000fe20000000000 */
[----:B------:R-:W-:-:S07]  /*4b20*/  IADD3 R14, PT, PT, R14, 0x4, RZ ;  /* 0x000000040e0e7810 */ /* 0x000fce0007ffe0ff */
.L_x_263:
        /* <DEDUP_REMOVED lines=26> */
.L_x_274:
[----:B------:R-:W-:Y:S05]  /*4cd0*/  BSYNC.RECONVERGENT B4 ;  /* 0x0000000000047941 */ /* 0x000fea0003800200 */
.L_x_273:
        /* <DEDUP_REMOVED lines=19> */
.L_x_276:
[----:B------:R-:W-:Y:S05]  /*4e10*/  BSYNC.RECONVERGENT B4 ;  /* 0x0000000000047941 */ /* 0x000fea0003800200 */
.L_x_275:
[----:B------:R-:W-:Y:S01]  /*4e20*/  FADD R28, R28, R2 ;  /* 0x000000021c1c7221 */ /* 0x000fe20000000000 */
[----:B------:R-:W-:-:S07]  /*4e30*/  IADD3 R14, PT, PT, R14, 0x2, RZ ;  /* 0x000000020e0e7810 */ /* 0x000fce0007ffe0ff */
.L_x_272:
        /* <DEDUP_REMOVED lines=24> */
.L_x_278:
[----:B------:R-:W-:Y:S05]  /*4fc0*/  BSYNC.RECONVERGENT B4 ;  /* 0x0000000000047941 */ /* 0x000fea0003800200 */
.L_x_277:
[----:B------:R-:W-:-:S07]  /*4fd0*/  FADD R28, R28, R2 ;  /* 0x000000021c1c7221 */ /* 0x000fce0000000000 */
.L_x_262:
[--C-:B------:R-:W-:Y:S01]  /*4fe0*/  FADD R14, R8, -R11.reuse ;  /* 0x8000000b080e7221 */ /* 0x100fe20000000000 */
[----:B------:R-:W-:Y:S01]  /*4ff0*/  FADD R15, -R10, R11 ;  /* 0x0000000b0a0f7221 */ /* 0x000fe20000000100 */
[----:B------:R-:W-:Y:S01]  /*5000*/  BSSY.RECONVERGENT B0, `(.L_x_279) ;  /* 0x0000010000007945 */ /* 0x000fe20003800200 */
[----:B------:R-:W-:Y:S02]  /*5010*/  FADD R28, R28, 1 ;  /* 0x3f8000001c1c7421 */ /* 0x000fe40000000000 */
[----:B------:R-:W-:Y:S01]  /*5020*/  IADD3 R2, PT, PT, R14, 0x1800000, RZ ;  /* 0x018000000e027810 */ /* 0x000fe20007ffe0ff */
[----:B------:R-:W-:-:S03]  /*5030*/  FADD R15, R15, R6 ;  /* 0x000000060f0f7221 */ /* 0x000fc60000000000 */
        /* <DEDUP_REMOVED lines=8> */
.L_x_280:
[----:B------:R-:W0:Y:S02]  /*50c0*/  MUFU.RCP R5, R14 ;  /* 0x0000000e00057308 */ /* 0x000e240000001000 */
[----:B0-----:R-:W-:-:S04]  /*50d0*/  FFMA R2, R14, R5, -1 ;  /* 0xbf8000000e027423 */ /* 0x001fc80000000005 */
[----:B------:R-:W-:-:S04]  /*50e0*/  FADD.FTZ R2, -R2, -RZ ;  /* 0x800000ff02027221 */ /* 0x000fc80000010100 */
[----:B------:R-:W-:-:S07]  /*50f0*/  FFMA R5, R5, R2, R5 ;  /* 0x0000000205057223 */ /* 0x000fce0000000005 */
.L_x_281:
[----:B------:R-:W-:Y:S05]  /*5100*/  BSYNC.RECONVERGENT B0 ;  /* 0x0000000000007941 */ /* 0x000fea0003800200 */
.L_x_279:
        /* <DEDUP_REMOVED lines=11> */
.L_x_283:
[----:B------:R-:W0:Y:S02]  /*51c0*/  MUFU.RCP R2, R17 ;  /* 0x0000001100027308 */ /* 0x000e240000001000 */
[----:B0-----:R-:W-:-:S04]  /*51d0*/  FFMA R3, R17, R2, -1 ;  /* 0xbf80000011037423 */ /* 0x001fc80000000002 */
[----:B------:R-:W-:-:S04]  /*51e0*/  FADD.FTZ R3, -R3, -RZ ;  /* 0x800000ff03037221 */ /* 0x000fc80000010100 */
[----:B------:R-:W-:-:S07]  /*51f0*/  FFMA R2, R2, R3, R2 ;  /* 0x0000000302027223 */ /* 0x000fce0000000002 */
.L_x_284:
[----:B------:R-:W-:Y:S05]  /*5200*/  BSYNC.RECONVERGENT B0 ;  /* 0x0000000000007941 */ /* 0x000fea0003800200 */
.L_x_282:
[----:B------:R-:W-:Y:S01]  /*5210*/  FADD R2, R2, R5 ;  /* 0x0000000502027221 */ /* 0x000fe20000000000 */
[C---:B------:R-:W-:Y:S01]  /*5220*/  FADD R3, R15.reuse, R15 ;  /* 0x0000000f0f037221 */ /* 0x040fe20000000000 */
[----:B------:R-:W-:Y:S02]  /*5230*/  BSSY.RECONVERGENT B4, `(.L_x_285) ;  /* 0x000000e000047945 */ /* 0x000fe40003800200 */
[----:B------:R-:W-:-:S04]  /*5240*/  FFMA R6, R15, -R2, R28 ;  /* 0x800000020f067223 */ /* 0x000fc8000000001c */
        /* <DEDUP_REMOVED lines=12> */
.L_x_286:
[----:B------:R-:W-:Y:S05]  /*5310*/  BSYNC.RECONVERGENT B4 ;  /* 0x0000000000047941 */ /* 0x000fea0003800200 */
.L_x_285:
[----:B------:R-:W-:Y:S01]  /*5320*/  FADD R3, -R9, R11 ;  /* 0x0000000b09037221 */ /* 0x000fe20000000100 */
[----:B------:R-:W-:Y:S03]  /*5330*/  BSSY.RECONVERGENT B4, `(.L_x_287) ;  /* 0x000000e000047945 */ /* 0x000fe60003800200 */
[----:B------:R-:W-:-:S04]  /*5340*/  FMUL R5, R14, R3 ;  /* 0x000000030e057220 */ /* 0x000fc80000400000 */
        /* <DEDUP_REMOVED lines=12> */
.L_x_288:
[----:B------:R-:W-:Y:S05]  /*5410*/  BSYNC.RECONVERGENT B4 ;  /* 0x0000000000047941 */ /* 0x000fea0003800200 */
.L_x_287:
        /* <DEDUP_REMOVED lines=14> */
.L_x_290:
[----:B------:R-:W-:Y:S05]  /*5500*/  BSYNC.RECONVERGENT B4 ;  /* 0x0000000000047941 */ /* 0x000fea0003800200 */
.L_x_289:
        /* <DEDUP_REMOVED lines=51> */
.L_x_292:
[----:B------:R-:W-:Y:S05]  /*5840*/  BSYNC.RECONVERGENT B4 ;  /* 0x0000000000047941 */ /* 0x000fea0003800200 */
.L_x_291:
[----:B------:R-:W0:Y:S01]  /*5850*/  LDCU UR10, c[0x0][0x3b0] ;  /* 0x00007600ff0a77ac */ /* 0x000e220008000800 */
[----:B------:R-:W-:Y:S01]  /*5860*/  FMUL R15, R15, R15 ;  /* 0x0000000f0f0f7220 */ /* 0x000fe20000400000 */
[----:B------:R-:W-:Y:S01]  /*5870*/  IADD3 R7, PT, PT, R7, 0x1, RZ ;  /* 0x0000000107077810 */ /* 0x000fe20007ffe0ff */
[----:B------:R-:W-:Y:S01]  /*5880*/  FADD R11, -R2, R11 ;  /* 0x0000000b020b7221 */ /* 0x000fe20000000100 */
[----:B------:R-:W1:Y:S02]  /*5890*/  LDCU UR9, c[0x0][0x3ac] ;  /* 0x00007580ff0977ac */ /* 0x000e640008000800 */
[----:B0-----:R-:W-:Y:S02]  /*58a0*/  FSETP.GT.AND P1, PT, R15, UR10, PT ;  /* 0x0000000a0f007c0b */ /* 0x001fe4000bf24000 */
[----:B-1----:R-:W-:-:S13]  /*58b0*/  ISETP.GE.AND P0, PT, R7, UR9, PT ;  /* 0x0000000907007c0c */ /* 0x002fda000bf06270 */
[----:B------:R-:W-:Y:S05]  /*58c0*/  @!P0 BRA P1, `(.L_x_293) ;  /* 0xffffffb400c88947 */ /* 0x000fea000083ffff */
[----:B------:R-:W-:Y:S05]  /*58d0*/  BSYNC.RECONVERGENT B2 ;  /* 0x0000000000027941 */ /* 0x000fea0003800200 */
.L_x_173:
[----:B0-----:R-:W0:Y:S02]  /*58e0*/  LDC.64 R2, c[0x0][0x390] ;  /* 0x0000e400ff027b82 */ /* 0x001e240000000a00 */
[----:B0-----:R-:W-:Y:S01]  /*58f0*/  IMAD.WIDE R2, R22, 0x4, R2 ;  /* 0x0000000416027825 */ /* 0x001fe200078e0202 */
[----:B------:R-:W-:-:S04]  /*5900*/  IADD3 R22, PT, PT, R13, R22, RZ ;  /* 0x000000160d167210 */ /* 0x000fc80007ffe0ff */
[----:B-----5:R0:W-:Y:S01]  /*5910*/  STG.E desc[UR18][R2.64+0x4], R11 ;  /* 0x0000040b02007986 */ /* 0x0201e2000c101912 */
[----:B------:R-:W-:-:S13]  /*5920*/  ISETP.GE.AND P0, PT, R22, UR13, PT ;  /* 0x0000000d16007c0c */ /* 0x000fda000bf06270 */
[----:B0-----:R-:W-:Y:S05]  /*5930*/  @!P0 BRA `(.L_x_294) ;  /* 0xffffffb400788947 */ /* 0x001fea000383ffff */
[----:B------:R-:W-:Y:S05]  /*5940*/  BSYNC.RECONVERGENT B3 ;  /* 0x0000000000037941 */ /* 0x000fea0003800200 */
.L_x_172:
[----:B------:R-:W-:Y:S05]  /*5950*/  EXIT ;  /* 0x000000000000794d */ /* 0x000fea0003800000 */
        .weak           $__internal_2_$__cuda_sm20_rcp_rn_f32_slowpath
        .type           $__internal_2_$__cuda_sm20_rcp_rn_f32_slowpath,@function
        .size           $__internal_2_$__cuda_sm20_rcp_rn_f32_slowpath,($__internal_3_$__cuda_sm3x_div_rn_noftz_f32_slowpath - $__internal_2_$__cuda_sm20_rcp_rn_f32_slowpath)
$__internal_2_$__cuda_sm20_rcp_rn_f32_slowpath:
        /* <DEDUP_REMOVED lines=15> */
.L_x_296:
        /* <DEDUP_REMOVED lines=21> */
[----:B------:R-:W-:-:S04]  /*5ba0*/  LOP3.LUT P3, RZ, R17, 0x2, RZ, 0xc0, !PT ;  /* 0x0000000211ff7812 */ /* 0x000fc8000786c0ff */
[----:B------:R-:W-:Y:S02]  /*5bb0*/  PLOP3.LUT P0, PT, P0, P2, P3, 0xe0, 0x0 ;  /* 0x000000000000781c */ /* 0x000fe40000705c30 */
[----:B------:R-:W-:Y:S02]  /*5bc0*/  LOP3.LUT P2, RZ, R2, 0x7fffff, RZ, 0xc0, !PT ;  /* 0x007fffff02ff7812 */ /* 0x000fe4000784c0ff */
[----:B------:R-:W-:-:S04]  /*5bd0*/  SEL R16, RZ, 0x1, !P0 ;  /* 0x00000001ff107807 */ /* 0x000fc80004000000 */
[----:B------:R-:W-:-:S04]  /*5be0*/  IADD3 R16, PT, PT, -R16, RZ, RZ ;  /* 0x000000ff10107210 */ /* 0x000fc80007ffe1ff */
[----:B------:R-:W-:Y:S02]  /*5bf0*/  ISETP.GE.AND P0, PT, R16, RZ, PT ;  /* 0x000000ff1000720c */ /* 0x000fe40003f06270 */
[----:B------:R-:W-:-:S04]  /*5c00*/  IADD3 R16, PT, PT, R3, -0xfc, RZ ;  /* 0xffffff0403107810 */ /* 0x000fc80007ffe0ff */
[----:B------:R-:W-:-:S07]  /*5c10*/  SHF.R.U32.HI R19, RZ, R16, R19 ;  /* 0x00000010ff137219 */ /* 0x000fce0000011613 */
[----:B------:R-:W-:-:S04]  /*5c20*/  @!P0 IADD3 R19, PT, PT, R19, 0x1, RZ ;  /* 0x0000000113138810 */ /* 0x000fc80007ffe0ff */
[----:B------:R-:W-:-:S04]  /*5c30*/  @!P2 SHF.L.U32 R19, R19, 0x1, RZ ;  /* 0x000000011313a819 */ /* 0x000fc800000006ff */
[----:B------:R-:W-:Y:S01]  /*5c40*/  LOP3.LUT R16, R19, 0x80000000, R2, 0xf8, !PT ;  /* 0x8000000013107812 */ /* 0x000fe200078ef802 */
[----:B------:R-:W-:Y:S06]  /*5c50*/  BRA `(.L_x_297) ;  /* 0x0000000000047947 */ /* 0x000fec0003800000 */
.L_x_298:
[----:B------:R0:W1:Y:S02]  /*5c60*/  MUFU.RCP R16, R2 ;  /* 0x0000000200107308 */ /* 0x0000640000001000 */
.L_x_297:
[----:B------:R-:W-:Y:S05]  /*5c70*/  BSYNC.RECONVERGENT B1 ;  /* 0x0000000000017941 */ /* 0x000fea0003800200 */
.L_x_295:
[----:B------:R-:W-:Y:S01]  /*5c80*/  HFMA2 R3, -RZ, RZ, 0, 0 ;  /* 0x00000000ff037431 */ /* 0x000fe200000001ff */
[----:B0-----:R-:W-:-:S04]  /*5c90*/  MOV R2, R4 ;  /* 0x0000000400027202 */ /* 0x001fc80000000f00 */
[----:B-1----:R-:W-:Y:S05]  /*5ca0*/  RET.REL.NODEC R2 `(_Z17find_zeros_kernelPfS_S_S_S_iif) ;  /* 0xffffffa002d47950 */ /* 0x002fea0003c3ffff */
        .weak           $__internal_3_$__cuda_sm3x_div_rn_noftz_f32_slowpath
        .type           $__internal_3_$__cuda_sm3x_div_rn_noftz_f32_slowpath,@function
        .size           $__internal_3_$__cuda_sm3x_div_rn_noftz_f32_slowpath,(.L_x_316 - $__internal_3_$__cuda_sm3x_div_rn_noftz_f32_slowpath)
$__internal_3_$__cuda_sm3x_div_rn_noftz_f32_slowpath:
        /* <DEDUP_REMOVED lines=34> */
.L_x_300:
[----:B------:R-:W-:Y:S01]  /*5ed0*/  LEA R25, R5, 0xc0800000, 0x17 ;  /* 0xc080000005197811 */ /* 0x000fe200078eb8ff */
[----:B------:R-:W-:Y:S01]  /*5ee0*/  BSSY.RECONVERGENT B1, `(.L_x_305) ;  /* 0x0000036000017945 */ /* 0x000fe20003800200 */
[----:B------:R-:W-:Y:S02]  /*5ef0*/  IADD3 R26, PT, PT, R23, -0x7f, RZ ;  /* 0xffffff81171a7810 */ /* 0x000fe40007ffe0ff */
[----:B------:R-:W-:Y:S02]  /*5f00*/  IADD3 R30, PT, PT, -R25, R2, RZ ;  /* 0x00000002191e7210 */ /* 0x000fe40007ffe1ff */
[----:B------:R-:W-:Y:S02]  /*5f10*/  IADD3 R5, PT, PT, R26, 0x7f, -R5 ;  /* 0x0000007f1a057810 */ /* 0x000fe40007ffe805 */
[----:B------:R-:W0:Y:S01]  /*5f20*/  MUFU.RCP R2, R30 ;  /* 0x0000001e00027308 */ /* 0x000e220000001000 */
[----:B------:R-:W-:Y:S01]  /*5f30*/  FADD.FTZ R25, -R30, -RZ ;  /* 0x800000ff1e197221 */ /* 0x000fe20000010100 */
[----:B------:R-:W-:-:S03]  /*5f40*/  IADD3 R5, PT, PT, R5, R4, RZ ;  /* 0x0000000405057210 */ /* 0x000fc60007ffe0ff */
[----:B0-----:R-:W-:-:S04]  /*5f50*/  FFMA R23, R2, R25, 1 ;  /* 0x3f80000002177423 */ /* 0x001fc80000000019 */
[----:B------:R-:W-:Y:S01]  /*5f60*/  FFMA R23, R2, R23, R2 ;  /* 0x0000001702177223 */ /* 0x000fe20000000002 */
[----:B------:R-:W-:-:S04]  /*5f70*/  IMAD R2, R26, -0x800000, R3 ;  /* 0xff8000001a027824 */ /* 0x000fc800078e0203 */
        /* <DEDUP_REMOVED lines=21> */
[C---:B------:R-:W-:Y:S02]  /*60d0*/  ISETP.NE.AND P0, PT, R3.reuse, RZ, PT ;  /* 0x000000ff0300720c */ /* 0x040fe40003f05270 */
[----:B------:R-:W-:Y:S02]  /*60e0*/  LOP3.LUT R4, R4, 0x7fffff, RZ, 0xc0, !PT ;  /* 0x007fffff04047812 */ /* 0x000fe400078ec0ff */
[C---:B------:R-:W-:Y:S02]  /*60f0*/  ISETP.NE.AND P2, PT, R3.reuse, RZ, PT ;  /* 0x000000ff0300720c */ /* 0x040fe40003f45270 */
[----:B------:R-:W-:Y:S02]  /*6100*/  LOP3.LUT R23, R4, 0x800000, RZ, 0xfc, !PT ;  /* 0x0080000004177812 */ /* 0x000fe400078efcff */
[----:B------:R-:W-:-:S02]  /*6110*/  IADD3 R4, PT, PT, R3, 0x20, RZ ;  /* 0x0000002003047810 */ /* 0x000fc40007ffe0ff */
        /* <DEDUP_REMOVED lines=14> */
.L_x_307:
[----:B------:R-:W-:-:S04]  /*6200*/  LOP3.LUT R2, R2, 0x80000000, RZ, 0xc0, !PT ;  /* 0x8000000002027812 */ /* 0x000fc800078ec0ff */
[----:B------:R-:W-:Y:S01]  /*6210*/  LOP3.LUT R2, R2, 0x7f800000, RZ, 0xfc, !PT ;  /* 0x7f80000002027812 */ /* 0x000fe200078efcff */
[----:B------:R-:W-:Y:S06]  /*6220*/  BRA `(.L_x_308) ;  /* 0x0000000000047947 */ /* 0x000fec0003800000 */
.L_x_306:
[----:B------:R-:W-:-:S07]  /*6230*/  LEA R2, R5, R2, 0x17 ;  /* 0x0000000205027211 */ /* 0x000fce00078eb8ff */
.L_x_308:
[----:B------:R-:W-:Y:S05]  /*6240*/  BSYNC.RECONVERGENT B1 ;  /* 0x0000000000017941 */ /* 0x000fea0003800200 */
.L_x_305:
[----:B------:R-:W-:Y:S05]  /*6250*/  BRA `(.L_x_309) ;  /* 0x0000000000207947 */ /* 0x000fea0003800000 */
.L_x_304:
[----:B------:R-:W-:-:S04]  /*6260*/  LOP3.LUT R2, R2, 0x80000000, R3, 0x48, !PT ;  /* 0x8000000002027812 */ /* 0x000fc800078e4803 */
[----:B------:R-:W-:Y:S01]  /*6270*/  LOP3.LUT R2, R2, 0x7f800000, RZ, 0xfc, !PT ;  /* 0x7f80000002027812 */ /* 0x000fe200078efcff */
[----:B------:R-:W-:Y:S06]  /*6280*/  BRA `(.L_x_309) ;  /* 0x0000000000147947 */ /* 0x000fec0003800000 */
.L_x_303:
[----:B------:R-:W-:Y:S01]  /*6290*/  LOP3.LUT R2, R2, 0x80000000, R3, 0x48, !PT ;  /* 0x8000000002027812 */ /* 0x000fe200078e4803 */
[----:B------:R-:W-:Y:S06]  /*62a0*/  BRA `(.L_x_309) ;  /* 0x00000000000c7947 */ /* 0x000fec0003800000 */
.L_x_302:
[----:B------:R-:W0:Y:S01]  /*62b0*/  MUFU.RSQ R2, -QNAN ;  /* 0xffc0000000027908 */ /* 0x000e220000001400 */
[----:B------:R-:W-:Y:S05]  /*62c0*/  BRA `(.L_x_309) ;  /* 0x0000000000047947 */ /* 0x000fea0003800000 */
.L_x_301:
[----:B------:R-:W-:-:S07]  /*62d0*/  FADD.FTZ R2, R3, R2 ;  /* 0x0000000203027221 */ /* 0x000fce0000010000 */
.L_x_309:
[----:B------:R-:W-:Y:S05]  /*62e0*/  BSYNC.RECONVERGENT B0 ;  /* 0x0000000000007941 */ /* 0x000fea0003800200 */
.L_x_299:
[----:B------:R-:W-:-:S04]  /*62f0*/  HFMA2 R25, -RZ, RZ, 0, 0 ;  /* 0x00000000ff197431 */ /* 0x000fc800000001ff */
[----:B0-----:R-:W-:Y:S05]  /*6300*/  RET.REL.NODEC R24 `(_Z17find_zeros_kernelPfS_S_S_S_iif) ;  /* 0xffffff9c183c7950 */ /* 0x001fea0003c3ffff */
.L_x_310:
        /* <DEDUP_REMOVED lines=15> */
.L_x_316:


//--------------------- .text._Z13square_kernelPfS_i --------------------------
	.section	.text._Z13square_kernelPfS_i,"ax",@progbits
	.align	128
        .global         _Z13square_kernelPfS_i
        .type           _Z13square_kernelPfS_i,@function
        .size           _Z13square_kernelPfS_i,(.L_x_319 - _Z13square_kernelPfS_i)
        .other          _Z13square_kernelPfS_i,@"STO_CUDA_ENTRY STV_DEFAULT"
_Z13square_kernelPfS_i:
.text._Z13square_kernelPfS_i:
[----:B------:R-:W-:Y:S01]  /*0000*/  LDC R1, c[0x0][0x37c] ;  /* 0x0000df00ff017b82 */ /* 0x000fe20000000800 */
[----:B------:R-:W0:Y:S07]  /*0010*/  S2R R0, SR_TID.X ;  /* 0x0000000000007919 */ /* 0x000e2e0000002100 */
[----:B------:R-:W0:Y:S01]  /*0020*/  S2UR UR4, SR_CTAID.X ;  /* 0x00000000000479c3 */ /* 0x000e220000002500 */
[----:B------:R-:W1:Y:S07]  /*0030*/  LDCU UR5, c[0x0][0x390] ;  /* 0x00007200ff0577ac */ /* 0x000e6e0008000800 */
[----:B------:R-:W0:Y:S02]  /*0040*/  LDC R11, c[0x0][0x360] ;  /* 0x0000d800ff0b7b82 */ /* 0x000e240000000800 */
[----:B0-----:R-:W-:-:S05]  /*0050*/  IMAD R0, R11, UR4, R0 ;  /* 0x000000040b007c24 */ /* 0x001fca000f8e0200 */
[----:B-1----:R-:W-:-:S13]  /*0060*/  ISETP.GE.AND P0, PT, R0, UR5, PT ;  /* 0x0000000500007c0c */ /* 0x002fda000bf06270 */
[----:B------:R-:W-:Y:S05]  /*0070*/  @P0 EXIT ;  /* 0x000000000000094d */ /* 0x000fea0003800000 */
[----:B------:R-:W0:Y:S01]  /*0080*/  LDC.64 R6, c[0x0][0x380] ;  /* 0x0000e000ff067b82 */ /* 0x000e220000000a00 */
[----:B------:R-:W1:Y:S01]  /*0090*/  LDCU UR4, c[0x0][0x370] ;  /* 0x00006e00ff0477ac */ /* 0x000e620008000800 */
[----:B------:R-:W2:Y:S06]  /*00a0*/  LDCU.64 UR6, c[0x0][0x358] ;  /* 0x00006b00ff0677ac */ /* 0x000eac0008000a00 */
[----:B------:R-:W3:Y:S01]  /*00b0*/  LDC.64 R8, c[0x0][0x388] ;  /* 0x0000e200ff087b82 */ /* 0x000ee20000000a00 */
[----:B-1----:R-:W-:-:S07]  /*00c0*/  IMAD R11, R11, UR4, RZ ;  /* 0x000000040b0b7c24 */ /* 0x002fce000f8e02ff */
.L_x_311:
[----:B0-----:R-:W-:-:S06]  /*00d0*/  IMAD.WIDE R2, R0, 0x4, R6 ;  /* 0x0000000400027825 */ /* 0x001fcc00078e0206 */
[----:B--2---:R-:W2:Y:S01]  /*00e0*/  LDG.E R2, desc[UR6][R2.64] ;  /* 0x0000000602027981 */ /* 0x004ea2000c1e1900 */
[----:B-1-3--:R-:W-:Y:S01]  /*00f0*/  IMAD.WIDE R4, R0, 0x4, R8 ;  /* 0x0000000400047825 */ /* 0x00afe200078e0208 */
[----:B------:R-:W-:-:S04]  /*0100*/  IADD3 R0, PT, PT, R11, R0, RZ ;  /* 0x000000000b007210 */ /* 0x000fc80007ffe0ff */
[----:B------:R-:W-:Y:S01]  /*0110*/  ISETP.GE.AND P0, PT, R0, UR5, PT ;  /* 0x0000000500007c0c */ /* 0x000fe2000bf06270 */
[----:B--2---:R-:W-:-:S05]  /*0120*/  FMUL R13, R2, R2 ;  /* 0x00000002020d7220 */ /* 0x004fca0000400000 */
[----:B------:R1:W-:Y:S07]  /*0130*/  STG.E desc[UR6][R4.64], R13 ;  /* 0x0000000d04007986 */ /* 0x0003ee000c101906 */
[----:B------:R-:W-:Y:S05]  /*0140*/  @!P0 BRA `(.L_x_311) ;  /* 0xfffffffc00e08947 */ /* 0x000fea000383ffff */
[----:B------:R-:W-:Y:S05]  /*0150*/  EXIT ;  /* 0x000000000000794d */ /* 0x000fea0003800000 */
.L_x_312:
        /* <DEDUP_REMOVED lines=10> */
.L_x_319:


//--------------------- .nv.shared.reserved.0     --------------------------
	.section	.nv.shared.reserved.0,"aw",@nobits
	.weak		__nv_reservedSMEM_offset_0_alias
	.size		__nv_reservedSMEM_offset_0_alias, 0, 64
	.other		__nv_reservedSMEM_offset_0_alias,@"STO_CUDA_RESERVED_SHARED STV_DEFAULT"
__nv_reservedSMEM_offset_0_alias:
	.zero		0
	.zero		64


//--------------------- .nv.constant0._Z15test_all_kernelPfS_S_S_S_i --------------------------
	.section	.nv.constant0._Z15test_all_kernelPfS_S_S_S_i,"a",@progbits
	.sectionflags	@""
	.align	4
.nv.constant0._Z15test_all_kernelPfS_S_S_S_i:
	.zero		940


//--------------------- .nv.constant0._Z17find_zeros_kernelPfS_S_S_S_iif --------------------------
	.section	.nv.constant0._Z17find_zeros_kernelPfS_S_S_S_iif,"a",@progbits
	.sectionflags	@""
	.align	4
.nv.constant0._Z17find_zeros_kernelPfS_S_S_S_iif:
	.zero		948


//--------------------- .nv.constant0._Z13square_kernelPfS_i --------------------------
	.section	.nv.constant0._Z13square_kernelPfS_i,"a",@progbits
	.sectionflags	@""
	.align	4
.nv.constant0._Z13square_kernelPfS_i:
	.zero		916


//--------------------- SYMBOLS --------------------------

	.type		.nv.reservedSmem.offset0,@object
	.size		.nv.reservedSmem.offset0,0x4
